def attn_fwd(
    Q,
    K,
    V,
    Out,
    Lse,
    sm_scale,
    stride_qz,
    stride_qh,
    stride_qm,
    stride_qk,
    stride_kz,
    stride_kh,
    stride_kn,
    stride_kk,
    stride_vz,
    stride_vh,
    stride_vn,
    stride_vk,
    stride_oz,
    stride_oh,
    stride_om,
    stride_ok,
    seqlen_q,
    seqlen_k,
    BLOCK_M: tl.constexpr,
    BLOCK_N: tl.constexpr,
    HEAD_DIM: tl.constexpr,
    CAUSAL: tl.constexpr,
):
    start_m = tl.program_id(0)
    off_hz = tl.program_id(1)
    q_off = off_hz * stride_qh
    k_off = off_hz * stride_kh
    v_off = off_hz * stride_vh
    offs_m = start_m * BLOCK_M + tl.arange(0, BLOCK_M)
    offs_d = tl.arange(0, HEAD_DIM)
    offs_n = tl.arange(0, BLOCK_N)
    q_ptrs = Q + q_off + offs_m[:, None] * stride_qm + offs_d[None, :] * stride_qk
    k_ptrs = K + k_off + offs_d[:, None] * stride_kk + offs_n[None, :] * stride_kn
    v_ptrs = V + v_off + offs_n[:, None] * stride_vn + offs_d[None, :] * stride_vk
    m_i = tl.full([BLOCK_M], float("-inf"), dtype=tl.float32)
    l_i = tl.zeros([BLOCK_M], dtype=tl.float32) + 1.0
    acc = tl.zeros([BLOCK_M, HEAD_DIM], dtype=tl.float32)
    q = tl.load(q_ptrs)
    acc, l_i, m_i = _attn_fwd_inner(
        acc,
        l_i,
        m_i,
        q,
        k_ptrs,
        v_ptrs,
        sm_scale,
        stride_kn,
        stride_vn,
        start_m,
        seqlen_k,
        BLOCK_M,
        BLOCK_N,
        HEAD_DIM,
        CAUSAL,
    )
    acc = acc / l_i[:, None]
    lse = m_i + tl.math.log2(l_i) / 1.4426950408889634
    o_ptrs = (
        Out
        + off_hz * stride_oh
        + offs_m[:, None] * stride_om
        + offs_d[None, :] * stride_ok
    )
    tl.store(o_ptrs, acc.to(Out.dtype.element_ty))
    tl.store(Lse + off_hz * seqlen_q + offs_m, lse)

# config = {"BLOCK_M": 64, "BLOCK_N": 32, "HEAD_DIM": 128, "arch": "sm_100", "causal": false, "dtype": "fp8e4m3", "num_stages": 4, "num_warps": 4}
# arch = sm_100


// ===== COMPILED SASS (sm_100a) =====

	.target	sm_100a

	.elftype	@"ET_EXEC"


//--------------------- .note.nv.tkinfo           --------------------------
	.section	.note.nv.tkinfo,"",@"SHT_NOTE"
	.sectionflags	@"SHF_NOTE_NV_TKINFO"
	.tkinfo
        /*0018*/ 	.word	0x00000081
        /*0030*/ 	.string	""
        /*0030*/ 	.string	"ptxas-blackwell"
        /*0030*/ 	.string	"Cuda compilation tools, release 12.9, V12.9.86"
        /*0030*/ 	.string	"Build cuda_12.9.r12.9/compiler.36037853_0"
        /*0030*/ 	.string	"-v  -suppress-debug-info  -lineinfo  -arch sm_100a "



//--------------------- .note.nv.cuver            --------------------------
	.section	.note.nv.cuver,"",@"SHT_NOTE"
	.sectionflags	@"SHF_NOTE_NV_CUVER"
        /*0018*/ 	.short	0x0001
        /*001a*/ 	.short	0x0064
        /*001c*/ 	.short	0x0001
        /*001e*/ 	.short	0x0000
        /*0020*/ 	.short	0x0001
        /*0022*/ 	.short	0x0000


//--------------------- .nv.info                  --------------------------
	.section	.nv.info,"",@"SHT_CUDA_INFO"
	.align	4


	//----- nvinfo : EIATTR_REGCOUNT
	.align		4
        /*0000*/ 	.byte	0x04, 0x2f
        /*0002*/ 	.short	(.L_5 - .L_4)
	.align		4
.L_4:
        /*0004*/ 	.word	index@(attn_fwd)
        /*0008*/ 	.word	0x000000fe


	//----- nvinfo : EIATTR_FRAME_SIZE
	.align		4
.L_5:
        /*000c*/ 	.byte	0x04, 0x11
        /*000e*/ 	.short	(.L_7 - .L_6)
	.align		4
.L_6:
        /*0010*/ 	.word	index@($__internal_2_$__cuda_sm10x_tcgen05_guardrail_trap_unallocated_columns_being_dealloced)
        /*0014*/ 	.word	0x00000000


	//----- nvinfo : EIATTR_FRAME_SIZE
	.align		4
.L_7:
        /*0018*/ 	.byte	0x04, 0x11
        /*001a*/ 	.short	(.L_9 - .L_8)
	.align		4
.L_8:
        /*001c*/ 	.word	index@($__internal_1_$__cuda_sm10x_tcgen05_guardrail_trap_phase_invalid_during_alloc)
        /*0020*/ 	.word	0x00000000


	//----- nvinfo : EIATTR_FRAME_SIZE
	.align		4
.L_9:
        /*0024*/ 	.byte	0x04, 0x11
        /*0026*/ 	.short	(.L_11 - .L_10)
	.align		4
.L_10:
        /*0028*/ 	.word	index@($__internal_0_$__cuda_sm10x_tcgen05_guardrail_trap_col_being_dealloced_not_returned_by_alloc)
        /*002c*/ 	.word	0x00000000


	//----- nvinfo : EIATTR_FRAME_SIZE
	.align		4
.L_11:
        /*0030*/ 	.byte	0x04, 0x11
        /*0032*/ 	.short	(.L_13 - .L_12)
	.align		4
.L_12:
        /*0034*/ 	.word	index@(attn_fwd)
        /*0038*/ 	.word	0x00000000


	//----- nvinfo : EIATTR_MIN_STACK_SIZE
	.align		4
.L_13:
        /*003c*/ 	.byte	0x04, 0x12
        /*003e*/ 	.short	(.L_15 - .L_14)
	.align		4
.L_14:
        /*0040*/ 	.word	index@(attn_fwd)
        /*0044*/ 	.word	0x00000000
.L_15:


//--------------------- .nv.info.attn_fwd         --------------------------
	.section	.nv.info.attn_fwd,"",@"SHT_CUDA_INFO"
	.sectionflags	@""
	.align	4


	//----- nvinfo : EIATTR_CUDA_API_VERSION
	.align		4
        /*0000*/ 	.byte	0x04, 0x37
        /*0002*/ 	.short	(.L_17 - .L_16)
.L_16:
        /*0004*/ 	.word	0x00000081


	//----- nvinfo : EIATTR_KPARAM_INFO
	.align		4
.L_17:
        /*0008*/ 	.byte	0x04, 0x17
        /*000a*/ 	.short	(.L_19 - .L_18)
.L_18:
        /*000c*/ 	.word	0x00000000
        /*0010*/ 	.short	0x0019
        /*0012*/ 	.short	0x0080
        /*0014*/ 	.byte	0x00, 0xf4, 0x21, 0x00


	//----- nvinfo : EIATTR_KPARAM_INFO
	.align		4
.L_19:
        /*0018*/ 	.byte	0x04, 0x17
        /*001a*/ 	.short	(.L_21 - .L_20)
.L_20:
        /*001c*/ 	.word	0x00000000
        /*0020*/ 	.short	0x0018
        /*0022*/ 	.short	0x0078
        /*0024*/ 	.byte	0x00, 0xf4, 0x21, 0x00


	//----- nvinfo : EIATTR_KPARAM_INFO
	.align		4
.L_21:
        /*0028*/ 	.byte	0x04, 0x17
        /*002a*/ 	.short	(.L_23 - .L_22)
.L_22:
        /*002c*/ 	.word	0x00000000
        /*0030*/ 	.short	0x0017
        /*0032*/ 	.short	0x0070
        /*0034*/ 	.byte	0x00, 0xf0, 0x11, 0x00


	//----- nvinfo : EIATTR_KPARAM_INFO
	.align		4
.L_23:
        /*0038*/ 	.byte	0x04, 0x17
        /*003a*/ 	.short	(.L_25 - .L_24)
.L_24:
        /*003c*/ 	.word	0x00000000
        /*0040*/ 	.short	0x0016
        /*0042*/ 	.short	0x006c
        /*0044*/ 	.byte	0x00, 0xf0, 0x11, 0x00


	//----- nvinfo : EIATTR_KPARAM_INFO
	.align		4
.L_25:
        /*0048*/ 	.byte	0x04, 0x17
        /*004a*/ 	.short	(.L_27 - .L_26)
.L_26:
        /*004c*/ 	.word	0x00000000
        /*0050*/ 	.short	0x0015
        /*0052*/ 	.short	0x0068
        /*0054*/ 	.byte	0x00, 0xf0, 0x11, 0x00


	//----- nvinfo : EIATTR_KPARAM_INFO
	.align		4
.L_27:
        /*0058*/ 	.byte	0x04, 0x17
        /*005a*/ 	.short	(.L_29 - .L_28)
.L_28:
        /*005c*/ 	.word	0x00000000
        /*0060*/ 	.short	0x0014
        /*0062*/ 	.short	0x0064
        /*0064*/ 	.byte	0x00, 0xf0, 0x11, 0x00


	//----- nvinfo : EIATTR_KPARAM_INFO
	.align		4
.L_29:
        /*0068*/ 	.byte	0x04, 0x17
        /*006a*/ 	.short	(.L_31 - .L_30)
.L_30:
        /*006c*/ 	.word	0x00000000
        /*0070*/ 	.short	0x0013
        /*0072*/ 	.short	0x0060
        /*0074*/ 	.byte	0x00, 0xf0, 0x11, 0x00


	//----- nvinfo : EIATTR_KPARAM_INFO
	.align		4
.L_31:
        /*0078*/ 	.byte	0x04, 0x17
        /*007a*/ 	.short	(.L_33 - .L_32)
.L_32:
        /*007c*/ 	.word	0x00000000
        /*0080*/ 	.short	0x0012
        /*0082*/ 	.short	0x005c
        /*0084*/ 	.byte	0x00, 0xf0, 0x11, 0x00


	//----- nvinfo : EIATTR_KPARAM_INFO
	.align		4
.L_33:
        /*0088*/ 	.byte	0x04, 0x17
        /*008a*/ 	.short	(.L_35 - .L_34)
.L_34:
        /*008c*/ 	.word	0x00000000
        /*0090*/ 	.short	0x0011
        /*0092*/ 	.short	0x0058
        /*0094*/ 	.byte	0x00, 0xf0, 0x11, 0x00


	//----- nvinfo : EIATTR_KPARAM_INFO
	.align		4
.L_35:
        /*0098*/ 	.byte	0x04, 0x17
        /*009a*/ 	.short	(.L_37 - .L_36)
.L_36:
        /*009c*/ 	.word	0x00000000
        /*00a0*/ 	.short	0x0010
        /*00a2*/ 	.short	0x0054
        /*00a4*/ 	.byte	0x00, 0xf0, 0x11, 0x00


	//----- nvinfo : EIATTR_KPARAM_INFO
	.align		4
.L_37:
        /*00a8*/ 	.byte	0x04, 0x17
        /*00aa*/ 	.short	(.L_39 - .L_38)
.L_38:
        /*00ac*/ 	.word	0x00000000
        /*00b0*/ 	.short	0x000f
        /*00b2*/ 	.short	0x0050
        /*00b4*/ 	.byte	0x00, 0xf0, 0x11, 0x00


	//----- nvinfo : EIATTR_KPARAM_INFO
	.align		4
.L_39:
        /*00b8*/ 	.byte	0x04, 0x17
        /*00ba*/ 	.short	(.L_41 - .L_40)
.L_40:
        /*00bc*/ 	.word	0x00000000
        /*00c0*/ 	.short	0x000e
        /*00c2*/ 	.short	0x004c
        /*00c4*/ 	.byte	0x00, 0xf0, 0x11, 0x00


	//----- nvinfo : EIATTR_KPARAM_INFO
	.align		4
.L_41:
        /*00c8*/ 	.byte	0x04, 0x17
        /*00ca*/ 	.short	(.L_43 - .L_42)
.L_42:
        /*00cc*/ 	.word	0x00000000
        /*00d0*/ 	.short	0x000d
        /*00d2*/ 	.short	0x0048
        /*00d4*/ 	.byte	0x00, 0xf0, 0x11, 0x00


	//----- nvinfo : EIATTR_KPARAM_INFO
	.align		4
.L_43:
        /*00d8*/ 	.byte	0x04, 0x17
        /*00da*/ 	.short	(.L_45 - .L_44)
.L_44:
        /*00dc*/ 	.word	0x00000000
        /*00e0*/ 	.short	0x000c
        /*00e2*/ 	.short	0x0044
        /*00e4*/ 	.byte	0x00, 0xf0, 0x11, 0x00


	//----- nvinfo : EIATTR_KPARAM_INFO
	.align		4
.L_45:
        /*00e8*/ 	.byte	0x04, 0x17
        /*00ea*/ 	.short	(.L_47 - .L_46)
.L_46:
        /*00ec*/ 	.word	0x00000000
        /*00f0*/ 	.short	0x000b
        /*00f2*/ 	.short	0x0040
        /*00f4*/ 	.byte	0x00, 0xf0, 0x11, 0x00


	//----- nvinfo : EIATTR_KPARAM_INFO
	.align		4
.L_47:
        /*00f8*/ 	.byte	0x04, 0x17
        /*00fa*/ 	.short	(.L_49 - .L_48)
.L_48:
        /*00fc*/ 	.word	0x00000000
        /*0100*/ 	.short	0x000a
        /*0102*/ 	.short	0x003c
        /*0104*/ 	.byte	0x00, 0xf0, 0x11, 0x00


	//----- nvinfo : EIATTR_KPARAM_INFO
	.align		4
.L_49:
        /*0108*/ 	.byte	0x04, 0x17
        /*010a*/ 	.short	(.L_51 - .L_50)
.L_50:
        /*010c*/ 	.word	0x00000000
        /*0110*/ 	.short	0x0009
        /*0112*/ 	.short	0x0038
        /*0114*/ 	.byte	0x00, 0xf0, 0x11, 0x00


	//----- nvinfo : EIATTR_KPARAM_INFO
	.align		4
.L_51:
        /*0118*/ 	.byte	0x04, 0x17
        /*011a*/ 	.short	(.L_53 - .L_52)
.L_52:
        /*011c*/ 	.word	0x00000000
        /*0120*/ 	.short	0x0008
        /*0122*/ 	.short	0x0034
        /*0124*/ 	.byte	0x00, 0xf0, 0x11, 0x00


	//----- nvinfo : EIATTR_KPARAM_INFO
	.align		4
.L_53:
        /*0128*/ 	.byte	0x04, 0x17
        /*012a*/ 	.short	(.L_55 - .L_54)
.L_54:
        /*012c*/ 	.word	0x00000000
        /*0130*/ 	.short	0x0007
        /*0132*/ 	.short	0x0030
        /*0134*/ 	.byte	0x00, 0xf0, 0x11, 0x00


	//----- nvinfo : EIATTR_KPARAM_INFO
	.align		4
.L_55:
        /*0138*/ 	.byte	0x04, 0x17
        /*013a*/ 	.short	(.L_57 - .L_56)
.L_56:
        /*013c*/ 	.word	0x00000000
        /*0140*/ 	.short	0x0006
        /*0142*/ 	.short	0x002c
        /*0144*/ 	.byte	0x00, 0xf0, 0x11, 0x00


	//----- nvinfo : EIATTR_KPARAM_INFO
	.align		4
.L_57:
        /*0148*/ 	.byte	0x04, 0x17
        /*014a*/ 	.short	(.L_59 - .L_58)
.L_58:
        /*014c*/ 	.word	0x00000000
        /*0150*/ 	.short	0x0005
        /*0152*/ 	.short	0x0028
        /*0154*/ 	.byte	0x00, 0xf0, 0x11, 0x00


	//----- nvinfo : EIATTR_KPARAM_INFO
	.align		4
.L_59:
        /*0158*/ 	.byte	0x04, 0x17
        /*015a*/ 	.short	(.L_61 - .L_60)
.L_60:
        /*015c*/ 	.word	0x00000000
        /*0160*/ 	.short	0x0004
        /*0162*/ 	.short	0x0020
        /*0164*/ 	.byte	0x00, 0xf4, 0x21, 0x00


	//----- nvinfo : EIATTR_KPARAM_INFO
	.align		4
.L_61:
        /*0168*/ 	.byte	0x04, 0x17
        /*016a*/ 	.short	(.L_63 - .L_62)
.L_62:
        /*016c*/ 	.word	0x00000000
        /*0170*/ 	.short	0x0003
        /*0172*/ 	.short	0x0018
        /*0174*/ 	.byte	0x00, 0xf4, 0x21, 0x00


	//----- nvinfo : EIATTR_KPARAM_INFO
	.align		4
.L_63:
        /*0178*/ 	.byte	0x04, 0x17
        /*017a*/ 	.short	(.L_65 - .L_64)
.L_64:
        /*017c*/ 	.word	0x00000000
        /*0180*/ 	.short	0x0002
        /*0182*/ 	.short	0x0010
        /*0184*/ 	.byte	0x00, 0xf4, 0x21, 0x00


	//----- nvinfo : EIATTR_KPARAM_INFO
	.align		4
.L_65:
        /*0188*/ 	.byte	0x04, 0x17
        /*018a*/ 	.short	(.L_67 - .L_66)
.L_66:
        /*018c*/ 	.word	0x00000000
        /*0190*/ 	.short	0x0001
        /*0192*/ 	.short	0x0008
        /*0194*/ 	.byte	0x00, 0xf4, 0x21, 0x00


	//----- nvinfo : EIATTR_KPARAM_INFO
	.align		4
.L_67:
        /*0198*/ 	.byte	0x04, 0x17
        /*019a*/ 	.short	(.L_69 - .L_68)
.L_68:
        /*019c*/ 	.word	0x00000000
        /*01a0*/ 	.short	0x0000
        /*01a2*/ 	.short	0x0000
        /*01a4*/ 	.byte	0x00, 0xf4, 0x21, 0x00


	//----- nvinfo : EIATTR_AT_ENTRY_FRAGMENTS
	.align		4
.L_69:
        /*01a8*/ 	.byte	0x04, 0x4f
        /*01aa*/ 	.short	(.L_71 - .L_70)


	//   ....[0]....
.L_70:
        /*01ac*/ 	.word	0x00000004


	//----- nvinfo : EIATTR_RESERVED_SMEM_USED
	.align		4
.L_71:
        /*01b0*/ 	.byte	0x01, 0x41
	.zero		2


	//----- nvinfo : EIATTR_SPARSE_MMA_MASK
	.align		4
        /*01b4*/ 	.byte	0x03, 0x50
        /*01b6*/ 	.short	0x0000


	//----- nvinfo : EIATTR_TCGEN05_1CTA_USED
	.align		4
        /*01b8*/ 	.byte	0x01, 0x51
	.zero		2


	//----- nvinfo : EIATTR_MAXREG_COUNT
	.align		4
        /*01bc*/ 	.byte	0x03, 0x1b
        /*01be*/ 	.short	0x00ff


	//----- nvinfo : EIATTR_NUM_BARRIERS
	.align		4
        /*01c0*/ 	.byte	0x02, 0x4c
        /*01c2*/ 	.byte	0x01
	.zero		1


	//----- nvinfo : EIATTR_INT_WARP_WIDE_INSTR_OFFSETS
	.align		4
        /*01c4*/ 	.byte	0x04, 0x31
        /*01c6*/ 	.short	(.L_73 - .L_72)


	//   ....[0]....
.L_72:
        /*01c8*/ 	.word	0x00001870


	//   ....[1]....
        /*01cc*/ 	.word	0x000018c0


	//   ....[2]....
        /*01d0*/ 	.word	0x00002810


	//   ....[3]....
        /*01d4*/ 	.word	0x000028f0


	//   ....[4]....
        /*01d8*/ 	.word	0x00004f80


	//   ....[5]....
        /*01dc*/ 	.word	0x00009bf0


	//   ....[6]....
        /*01e0*/ 	.word	0x00009c40


	//----- nvinfo : EIATTR_COOP_GROUP_MASK_REGIDS
	.align		4
.L_73:
        /*01e4*/ 	.byte	0x04, 0x29
        /*01e6*/ 	.short	(.L_75 - .L_74)


	//   ....[0]....
.L_74:
        /*01e8*/ 	.word	0xffffffff


	//   ....[1]....
        /*01ec*/ 	.word	0xffffffff


	//   ....[2]....
        /*01f0*/ 	.word	0xffffffff


	//   ....[3]....
        /*01f4*/ 	.word	0xffffffff


	//   ....[4]....
        /*01f8*/ 	.word	0xffffffff


	//   ....[5]....
        /*01fc*/ 	.word	0xffffffff


	//   ....[6]....
        /*0200*/ 	.word	0xffffffff


	//   ....[7]....
        /*0204*/ 	.word	0xffffffff


	//----- nvinfo : EIATTR_COOP_GROUP_INSTR_OFFSETS
	.align		4
.L_75:
        /*0208*/ 	.byte	0x04, 0x28
        /*020a*/ 	.short	(.L_77 - .L_76)


	//   ....[0]....
.L_76:
        /*020c*/ 	.word	0x00000050


	//   ....[1]....
        /*0210*/ 	.word	0x00000310


	//   ....[2]....
        /*0214*/ 	.word	0x00003960


	//   ....[3]....
        /*0218*/ 	.word	0x000040f0


	//   ....[4]....
        /*021c*/ 	.word	0x00005560


	//   ....[5]....
        /*0220*/ 	.word	0x000059a0


	//   ....[6]....
        /*0224*/ 	.word	0x00009a80


	//   ....[7]....
        /*0228*/ 	.word	0x00009cf0


	//----- nvinfo : EIATTR_VRC_CTA_INIT_COUNT
	.align		4
.L_77:
        /*022c*/ 	.byte	0x02, 0x4a
        /*022e*/ 	.byte	0x80
	.zero		1


	//----- nvinfo : EIATTR_MBARRIER_INSTR_OFFSETS
	.align		4
        /*0230*/ 	.byte	0x04, 0x39
        /*0232*/ 	.short	(.L_79 - .L_78)


	//   ....[0]....
.L_78:
        /*0234*/ 	.word	0x00002110
        /*0238*/ 	.word	0x000000ff
        /*023c*/ 	.word	0x00000000
        /*0240*/ 	.short	0x0100
        /*0242*/ 	.byte	0x0c
	.zero		1


	//   ....[1]....
        /*0244*/ 	.word	0x00002850
        /*0248*/ 	.word	0x000000ff
        /*024c*/ 	.word	0x00005808
        /*0250*/ 	.short	0x0100
        /*0252*/ 	.byte	0x0a
	.zero		1


	//   ....[2]....
        /*0254*/ 	.word	0x00002be0
        /*0258*/ 	.word	0x000000ff
        /*025c*/ 	.word	0x00003000
        /*0260*/ 	.short	0x0100
        /*0262*/ 	.byte	0x0a
	.zero		1


	//   ....[3]....
        /*0264*/ 	.word	0x00002e50
        /*0268*/ 	.word	0x000000ff
        /*026c*/ 	.word	0x00003000
        /*0270*/ 	.short	0x010a
        /*0272*/ 	.byte	0x0a
	.zero		1


	//   ....[4]....
        /*0274*/ 	.word	0x00002f80
        /*0278*/ 	.word	0x000000ff
        /*027c*/ 	.word	0x00003000
        /*0280*/ 	.short	0x0108
        /*0282*/ 	.byte	0x0a
	.zero		1


	//   ....[5]....
        /*0284*/ 	.word	0x000051c0
        /*0288*/ 	.word	0x000000ff
        /*028c*/ 	.word	0x00005810
        /*0290*/ 	.short	0x0100
        /*0292*/ 	.byte	0x0a
	.zero		1


	//   ....[6]....
        /*0294*/ 	.word	0x00005340
        /*0298*/ 	.word	0x000000ff
        /*029c*/ 	.word	0x00005810
        /*02a0*/ 	.short	0x010a
        /*02a2*/ 	.byte	0x0a
	.zero		1


	//   ....[7]....
        /*02a4*/ 	.word	0x000053b0
        /*02a8*/ 	.word	0x000000ff
        /*02ac*/ 	.word	0x00005810
        /*02b0*/ 	.short	0x0108
        /*02b2*/ 	.byte	0x0a
	.zero		1


	//   ....[8]....
        /*02b4*/ 	.word	0x00005420
        /*02b8*/ 	.word	0x000000ff
        /*02bc*/ 	.word	0x00000000
        /*02c0*/ 	.short	0x010a
        /*02c2*/ 	.byte	0x0c
	.zero		1


	//   ....[9]....
        /*02c4*/ 	.word	0x00006960
        /*02c8*/ 	.word	0x000000ff
        /*02cc*/ 	.word	0x00000000
        /*02d0*/ 	.short	0x010a
        /*02d2*/ 	.byte	0x0c
	.zero		1


	//   ....[10]....
        /*02d4*/ 	.word	0x00006ab0
        /*02d8*/ 	.word	0x000000ff
        /*02dc*/ 	.word	0x00005800
        /*02e0*/ 	.short	0x0108
        /*02e2*/ 	.byte	0x0a
	.zero		1


	//   ....[11]....
        /*02e4*/ 	.word	0x00006b80
        /*02e8*/ 	.word	0x000000ff
        /*02ec*/ 	.word	0x00005808
        /*02f0*/ 	.short	0x0108
        /*02f2*/ 	.byte	0x0a
	.zero		1


	//   ....[12]....
        /*02f4*/ 	.word	0x00009d10
        /*02f8*/ 	.word	0x000000ff
        /*02fc*/ 	.word	0x00003000
        /*0300*/ 	.short	0x010a
        /*0302*/ 	.byte	0x0a
	.zero		1


	//   ....[13]....
        /*0304*/ 	.word	0x00009d40
        /*0308*/ 	.word	0x000000ff
        /*030c*/ 	.word	0x00005810
        /*0310*/ 	.short	0x010a
        /*0312*/ 	.byte	0x0a
	.zero		1


	//   ....[14]....
        /*0314*/ 	.word	0x00009d70
        /*0318*/ 	.word	0x000000ff
        /*031c*/ 	.word	0x00000000
        /*0320*/ 	.short	0x010a
        /*0322*/ 	.byte	0x0c
	.zero		1


	//   ....[15]....
        /*0324*/ 	.word	0x00009da0
        /*0328*/ 	.word	0x000000ff
        /*032c*/ 	.word	0x00000000
        /*0330*/ 	.short	0x010a
        /*0332*/ 	.byte	0x0c
	.zero		1


	//----- nvinfo : EIATTR_NUM_MBARRIERS
	.align		4
.L_79:
        /*0334*/ 	.byte	0x03, 0x38
        /*0336*/ 	.short	0xffff


	//----- nvinfo : EIATTR_EXIT_INSTR_OFFSETS
	.align		4
        /*0338*/ 	.byte	0x04, 0x1c
        /*033a*/ 	.short	(.L_81 - .L_80)


	//   ....[0]....
.L_80:
        /*033c*/ 	.word	0x00009d00


	//----- nvinfo : EIATTR_REQNTID
	.align		4
.L_81:
        /*0340*/ 	.byte	0x04, 0x10
        /*0342*/ 	.short	(.L_83 - .L_82)
.L_82:
        /*0344*/ 	.word	0x00000080
        /*0348*/ 	.word	0x00000001
        /*034c*/ 	.word	0x00000001


	//----- nvinfo : EIATTR_CRS_STACK_SIZE
	.align		4
.L_83:
        /*0350*/ 	.byte	0x04, 0x1e
        /*0352*/ 	.short	(.L_85 - .L_84)
.L_84:
        /*0354*/ 	.word	0x00000000


	//----- nvinfo : EIATTR_CBANK_PARAM_SIZE
	.align		4
.L_85:
        /*0358*/ 	.byte	0x03, 0x19
        /*035a*/ 	.short	0x0088


	//----- nvinfo : EIATTR_PARAM_CBANK
	.align		4
        /*035c*/ 	.byte	0x04, 0x0a
        /*035e*/ 	.short	(.L_87 - .L_86)
	.align		4
.L_86:
        /*0360*/ 	.word	index@(.nv.constant0.attn_fwd)
        /*0364*/ 	.short	0x0380
        /*0366*/ 	.short	0x0088


	//----- nvinfo : EIATTR_SW_WAR
	.align		4
.L_87:
        /*0368*/ 	.byte	0x04, 0x36
        /*036a*/ 	.short	(.L_89 - .L_88)
.L_88:
        /*036c*/ 	.word	0x00000008
.L_89:


//--------------------- .nv.compat                --------------------------
	.section	.nv.compat,"",@"SHT_CUDA_COMPAT_INFO"
	.align	4
        /*0000*/ 	.byte	0x02, 0x02, 0x02, 0x00, 0x02, 0x05, 0x05, 0x00, 0x02, 0x03, 0x00, 0x00, 0x02, 0x06, 0x01, 0x00


//--------------------- .nv.callgraph             --------------------------
	.section	.nv.callgraph,"",@"SHT_CUDA_CALLGRAPH"
	.align	4
	.sectionentsize	8
	.align		4
        /*0000*/ 	.word	0x00000000
	.align		4
        /*0004*/ 	.word	0xffffffff
	.align		4
        /*0008*/ 	.word	0x00000000
	.align		4
        /*000c*/ 	.word	0xfffffffe
	.align		4
        /*0010*/ 	.word	0x00000000
	.align		4
        /*0014*/ 	.word	0xfffffffd
	.align		4
        /*0018*/ 	.word	0x00000000
	.align		4
        /*001c*/ 	.word	0xfffffffc


//--------------------- .nv.constant4             --------------------------
	.section	.nv.constant4,"a",@progbits
	.align	8
	.align		8
.nv.constant4:
        /*0000*/ 	.dword	_$_str


//--------------------- .text.attn_fwd            --------------------------
	.section	.text.attn_fwd,"ax",@progbits
	.align	128
        .global         attn_fwd
        .type           attn_fwd,@function
        .size           attn_fwd,(.L_x_27 - attn_fwd)
        .other          attn_fwd,@"STO_CUDA_ENTRY STV_DEFAULT"
attn_fwd:
.text.attn_fwd:
[----:B------:R-:W0:Y:S01]  /*0000*/  LDC R1, c[0x0][0x37c] ;  /* 0x0000df00ff017b82 */ /* 0x000e220000000800 */
[----:B------:R-:W1:Y:S02]  /*0010*/  S2R R0, SR_TID.X ;  /* 0x0000000000007919 */ /* 0x000e640000002100 */
[----:B-1----:R-:W-:-:S13]  /*0020*/  ISETP.GE.U32.AND P0, PT, R0, 0x20, PT ;  /* 0x000000200000780c */ /* 0x002fda0003f06070 */
[----:B------:R-:W-:Y:S05]  /*0030*/  @P0 BRA `(.L_x_0) ;  /* 0x0000000000b80947 */ /* 0x000fea0003800000 */
[----:B------:R-:W1:Y:S01]  /*0040*/  S2UR UR6, SR_CgaCtaId ;  /* 0x00000000000679c3 */ /* 0x000e620000008800 */
[----:B------:R-:W-:Y:S01]  /*0050*/  NOP ;  /* 0x0000000000007918 */ /* 0x000fe20000000000 */
[----:B------:R-:W-:Y:S02]  /*0060*/  UMOV UR4, 0x40 ;  /* 0x0000004000047882 */ /* 0x000fe40000000000 */
[----:B-1----:R-:W-:-:S09]  /*0070*/  ULEA UR4, UR6, UR4, 0x18 ;  /* 0x0000000406047291 */ /* 0x002fd2000f8ec0ff */
[----:B------:R-:W1:Y:S01]  /*0080*/  LDS.U8 R2, [UR4] ;  /* 0x00000004ff027984 */ /* 0x000e620008000000 */
[----:B------:R-:W-:Y:S02]  /*0090*/  UMOV UR4, 0x400 ;  /* 0x0000040000047882 */ /* 0x000fe40000000000 */
[----:B------:R-:W-:Y:S01]  /*00a0*/  ULEA UR4, UR6, UR4, 0x18 ;  /* 0x0000000406047291 */ /* 0x000fe2000f8ec0ff */
[----:B-1----:R-:W-:-:S13]  /*00b0*/  ISETP.NE.AND P1, PT, R2, RZ, PT ;  /* 0x000000ff0200720c */ /* 0x002fda0003f25270 */
[----:B------:R-:W-:Y:S05]  /*00c0*/  @P1 BRA `(.L_x_1) ;  /* 0x00000000007c1947 */ /* 0x000fea0003800000 */
[----:B------:R-:W-:-:S13]  /*00d0*/  ELECT P1, URZ, PT ;  /* 0x0000000000ff782f */ /* 0x000fda0003820000 */
[----:B------:R-:W-:Y:S05]  /*00e0*/  @!P1 BRA `(.L_x_2) ;  /* 0x0000000000849947 */ /* 0x000fea0003800000 */
[----:B------:R-:W-:Y:S01]  /*00f0*/  UMOV UR5, 0x4 ;  /* 0x0000000400057882 */ /* 0x000fe20000000000 */
[----:B------:R-:W-:Y:S02]  /*0100*/  IMAD.MOV.U32 R5, RZ, RZ, 0x1 ;  /* 0x00000001ff057424 */ /* 0x000fe400078e00ff */
[----:B------:R-:W-:Y:S02]  /*0110*/  IMAD.MOV.U32 R3, RZ, RZ, 0xf ;  /* 0x0000000fff037424 */ /* 0x000fe400078e00ff */
[----:B------:R-:W-:Y:S04]  /*0120*/  DEPBAR.LE SB1, 0x36 ;  /* 0x00009d800000791a */ /* 0x000fe80000000000 */
[----:B------:R-:W1:Y:S02]  /*0130*/  UTCATOMSWS.FIND_AND_SET.ALIGN UP0, UR5, UR5 ;  /* 0x00000005000575e3 */ /* 0x000e640008000800 */
[----:B-1----:R-:W-:-:S04]  /*0140*/  PLOP3.LUT P1, PT, PT, PT, UP0, 0x80, 0x8 ;  /* 0x000000000008781c */ /* 0x002fc80003f2f008 */
[----:B------:R-:W-:-:S04]  /*0150*/  SEL R2, RZ, 0xffffffff, !P1 ;  /* 0xffffffffff027807 */ /* 0x000fc80004800000 */
[----:B------:R-:W-:Y:S01]  /*0160*/  ISETP.NE.AND P1, PT, R2, RZ, PT ;  /* 0x000000ff0200720c */ /* 0x000fe20003f25270 */
[----:B------:R-:W-:-:S12]  /*0170*/  IMAD.U32 R2, RZ, RZ, UR5 ;  /* 0x00000005ff027e24 */ /* 0x000fd8000f8e00ff */
[----:B------:R-:W-:Y:S05]  /*0180*/  @P1 BRA `(.L_x_3) ;  /* 0x0000000000241947 */ /* 0x000fea0003800000 */
.L_x_4:
[----:B------:R-:W-:Y:S05]  /*0190*/  NANOSLEEP 0x64 ;  /* 0x000000640000795d */ /* 0x000fea0003800000 */
[----:B------:R-:W-:-:S05]  /*01a0*/  UMOV UR5, 0x4 ;  /* 0x0000000400057882 */ /* 0x000fca0000000000 */
[----:B------:R-:W-:Y:S04]  /*01b0*/  DEPBAR.LE SB1, 0x36 ;  /* 0x00009d800000791a */ /* 0x000fe80000000000 */
[----:B------:R-:W1:Y:S02]  /*01c0*/  UTCATOMSWS.FIND_AND_SET.ALIGN UP0, UR5, UR5 ;  /* 0x00000005000575e3 */ /* 0x000e640008000800 */
[----:B-1----:R-:W-:-:S04]  /*01d0*/  PLOP3.LUT P1, PT, PT, PT, UP0, 0x80, 0x8 ;  /* 0x000000000008781c */ /* 0x002fc80003f2f008 */
[----:B------:R-:W-:-:S04]  /*01e0*/  SEL R2, RZ, 0xffffffff, !P1 ;  /* 0xffffffffff027807 */ /* 0x000fc80004800000 */
[----:B------:R-:W-:Y:S01]  /*01f0*/  ISETP.NE.AND P1, PT, R2, RZ, PT ;  /* 0x000000ff0200720c */ /* 0x000fe20003f25270 */
[----:B------:R-:W-:-:S12]  /*0200*/  IMAD.U32 R2, RZ, RZ, UR5 ;  /* 0x00000005ff027e24 */ /* 0x000fd8000f8e00ff */
[----:B------:R-:W-:Y:S05]  /*0210*/  @!P1 BRA `(.L_x_4) ;  /* 0xfffffffc00dc9947 */ /* 0x000fea000383ffff */
.L_x_3:
[C---:B------:R-:W-:Y:S01]  /*0220*/  VIADD R4, R2.reuse, 0x10 ;  /* 0x0000001002047836 */ /* 0x040fe20000000000 */
[----:B------:R-:W-:Y:S01]  /*0230*/  UMOV UR5, 0x50 ;  /* 0x0000005000057882 */ /* 0x000fe20000000000 */
[----:B------:R-:W-:Y:S01]  /*0240*/  SHF.L.U32 R3, R3, R2, RZ ;  /* 0x0000000203037219 */ /* 0x000fe200000006ff */
[----:B------:R-:W-:Y:S01]  /*0250*/  ULEA UR5, UR6, UR5, 0x18 ;  /* 0x0000000506057291 */ /* 0x000fe2000f8ec0ff */
[----:B------:R-:W-:Y:S01]  /*0260*/  IMAD.SHL.U32 R2, R2, 0x20, RZ ;  /* 0x0000002002027824 */ /* 0x000fe200078e00ff */
[----:B------:R-:W-:-:S04]  /*0270*/  SHF.L.U32 R4, R5, R4, RZ ;  /* 0x0000000405047219 */ /* 0x000fc800000006ff */
[----:B------:R-:W-:-:S05]  /*0280*/  LOP3.LUT R3, R4, R3, RZ, 0xfc, !PT ;  /* 0x0000000304037212 */ /* 0x000fca00078efcff */
[----:B------:R1:W-:Y:S04]  /*0290*/  ATOMS.OR RZ, [UR5], R3 ;  /* 0x00000003ffff798c */ /* 0x0003e8000b000005 */
[----:B------:R1:W-:Y:S01]  /*02a0*/  STS [UR4], R2 ;  /* 0x00000002ff007988 */ /* 0x0003e20008000804 */
[----:B------:R-:W-:Y:S05]  /*02b0*/  BRA `(.L_x_2) ;  /* 0x0000000000107947 */ /* 0x000fea0003800000 */
.L_x_1:
[----:B------:R-:W-:-:S05]  /*02c0*/  IMAD.MOV.U32 R2, RZ, RZ, -0x1 ;  /* 0xffffffffff027424 */ /* 0x000fca00078e00ff */
[----:B------:R1:W-:Y:S02]  /*02d0*/  STS [UR4], R2 ;  /* 0x00000002ff007988 */ /* 0x0003e40008000804 */
[----:B-1----:R-:W-:-:S07]  /*02e0*/  MOV R2, 0x300 ;  /* 0x0000030000027802 */ /* 0x002fce0000000f00 */
[----:B0-----:R-:W-:Y:S05]  /*02f0*/  CALL.REL.NOINC `($__internal_1_$__cuda_sm10x_tcgen05_guardrail_trap_phase_invalid_during_alloc) ;  /* 0x0000009800c07944 */ /* 0x001fea0003c00000 */
.L_x_2:
[----:B------:R-:W-:Y:S05]  /*0300*/  WARPSYNC.ALL ;  /* 0x0000000000007948 */ /* 0x000fea0003800000 */
[----:B------:R-:W-:Y:S01]  /*0310*/  NOP ;  /* 0x0000000000007918 */ /* 0x000fe20000000000 */
.L_x_0:
[----:B-1----:R-:W1:Y:S01]  /*0320*/  S2R R2, SR_CTAID.X ;  /* 0x0000000000027919 */ /* 0x002e620000002500 */
[----:B------:R-:W2:Y:S01]  /*0330*/  S2UR UR6, SR_CgaCtaId ;  /* 0x00000000000679c3 */ /* 0x000ea20000008800 */
[----:B------:R-:W3:Y:S01]  /*0340*/  LDCU.64 UR4, c[0x0][0x3b0] ;  /* 0x00007600ff0477ac */ /* 0x000ee20008000a00 */
[C---:B------:R-:W-:Y:S02]  /*0350*/  LOP3.LUT R71, R0.reuse, 0x3f, RZ, 0xc0, !PT ;  /* 0x0000003f00477812 */ /* 0x040fe400078ec0ff */
[C---:B------:R-:W-:Y:S01]  /*0360*/  LEA.HI R8, R0.reuse, 0xe, RZ, 0x1a ;  /* 0x0000000e00087811 */ /* 0x040fe200078fd0ff */
[----:B------:R-:W-:Y:S01]  /*0370*/  UMOV UR10, 0x400 ;  /* 0x00000400000a7882 */ /* 0x000fe20000000000 */
[----:B------:R-:W4:Y:S01]  /*0380*/  LDCU.64 UR28, c[0x0][0x358] ;  /* 0x00006b00ff1c77ac */ /* 0x000f220008000a00 */
[C---:B------:R-:W-:Y:S01]  /*0390*/  LEA.HI R12, R0.reuse, 0x2e, RZ, 0x1a ;  /* 0x0000002e000c7811 */ /* 0x040fe200078fd0ff */
[----:B------:R-:W3:Y:S01]  /*03a0*/  S2UR UR7, SR_CTAID.Y ;  /* 0x00000000000779c3 */ /* 0x000ee20000002600 */
[----:B------:R-:W-:-:S07]  /*03b0*/  LEA.HI R10, R0, 0x1e, RZ, 0x1a ;  /* 0x0000001e000a7811 */ /* 0x000fce00078fd0ff */
[----:B------:R-:W0:Y:S08]  /*03c0*/  LDC.64 R6, c[0x0][0x380] ;  /* 0x0000e000ff067b82 */ /* 0x000e300000000a00 */
[----:B------:R-:W4:Y:S01]  /*03d0*/  LDC R11, c[0x0][0x3b8] ;  /* 0x0000ee00ff0b7b82 */ /* 0x000f220000000800 */
[----:B--2---:R-:W-:-:S07]  /*03e0*/  ULEA UR10, UR6, UR10, 0x18 ;  /* 0x0000000a060a7291 */ /* 0x004fce000f8ec0ff */
[----:B------:R-:W-:Y:S01]  /*03f0*/  BAR.SYNC.DEFER_BLOCKING 0x0 ;  /* 0x0000000000007b1d */ /* 0x000fe20000010000 */
[----:B-1----:R-:W-:Y:S01]  /*0400*/  IMAD R71, R2, 0x40, R71 ;  /* 0x0000004002477824 */ /* 0x002fe200078e0247 */
[----:B------:R-:W-:Y:S01]  /*0410*/  SHF.R.U32.HI R2, RZ, 0x6, R0 ;  /* 0x00000006ff027819 */ /* 0x000fe20000011600 */
[----:B---3--:R-:W-:Y:S01]  /*0420*/  UIMAD UR4, UR7, UR4, URZ ;  /* 0x00000004070472a4 */ /* 0x008fe2000f8e02ff */
[----:B------:R-:W-:Y:S01]  /*0430*/  LEA.HI R70, R0, 0x3e, RZ, 0x1a ;  /* 0x0000003e00467811 */ /* 0x000fe200078fd0ff */
[----:B------:R-:W-:Y:S01]  /*0440*/  IMAD R3, R71, UR5, RZ ;  /* 0x0000000547037c24 */ /* 0x000fe2000f8e02ff */
[----:B------:R-:W-:Y:S01]  /*0450*/  SGXT.U32 R2, R2, 0x1 ;  /* 0x000000010202781a */ /* 0x000fe20000000000 */
[----:B------:R-:W-:Y:S01]  /*0460*/  USHF.R.S32.HI UR5, URZ, 0x1f, UR4 ;  /* 0x0000001fff057899 */ /* 0x000fe20008011404 */
[----:B------:R-:W-:Y:S01]  /*0470*/  LEA.HI R69, R0, 0x4e, RZ, 0x1a ;  /* 0x0000004e00457811 */ /* 0x000fe200078fd0ff */
[----:B------:R-:W1:Y:S01]  /*0480*/  LDC.64 R224, c[0x0][0x388] ;  /* 0x0000e200ffe07b82 */ /* 0x000e620000000a00 */
[----:B0-----:R-:W-:-:S02]  /*0490*/  IADD3 R6, P1, P2, R3, UR4, R6 ;  /* 0x0000000403067c10 */ /* 0x001fc4000fa3e006 */
[----:B------:R-:W-:Y:S02]  /*04a0*/  SHF.R.S32.HI R4, RZ, 0x1f, R3 ;  /* 0x0000001fff047819 */ /* 0x000fe40000011403 */
[----:B------:R-:W-:Y:S01]  /*04b0*/  LEA.HI R68, R0, 0x5e, RZ, 0x1a ;  /* 0x0000005e00447811 */ /* 0x000fe200078fd0ff */
[----:B------:R-:W0:Y:S01]  /*04c0*/  LDCU UR4, c[0x0][0x3c8] ;  /* 0x00007900ff0477ac */ /* 0x000e220008000800 */
[----:B------:R-:W-:Y:S01]  /*04d0*/  IADD3.X R4, PT, PT, R4, UR5, R7, P1, P2 ;  /* 0x0000000504047c10 */ /* 0x000fe20008fe4407 */
[-C--:B----4-:R-:W-:Y:S01]  /*04e0*/  IMAD R3, R2, R11.reuse, RZ ;  /* 0x0000000b02037224 */ /* 0x090fe200078e02ff */
[----:B------:R-:W2:Y:S01]  /*04f0*/  LDS R42, [UR10] ;  /* 0x0000000aff2a7984 */ /* 0x000ea20008000800 */
[----:B------:R-:W-:-:S03]  /*0500*/  IMAD R7, R8, R11, RZ ;  /* 0x0000000b08077224 */ /* 0x000fc600078e02ff */
[----:B------:R-:W-:Y:S01]  /*0510*/  IADD3 R2, P1, PT, R3, R6, RZ ;  /* 0x0000000603027210 */ /* 0x000fe20007f3e0ff */
[----:B------:R-:W-:Y:S02]  /*0520*/  IMAD R23, R11, 0x2, R3 ;  /* 0x000000020b177824 */ /* 0x000fe400078e0203 */
[-C--:B------:R-:W-:Y:S01]  /*0530*/  IMAD R17, R12, R11.reuse, RZ ;  /* 0x0000000b0c117224 */ /* 0x080fe200078e02ff */
[----:B------:R-:W-:Y:S01]  /*0540*/  LEA.HI.X.SX32 R3, R3, R4, 0x1, P1 ;  /* 0x0000000403037211 */ /* 0x000fe200008f0eff */
[----:B------:R-:W-:Y:S01]  /*0550*/  BAR.SYNC.DEFER_BLOCKING 0x0 ;  /* 0x0000000000007b1d */ /* 0x000fe20000010000 */
[-C--:B------:R-:W-:Y:S01]  /*0560*/  IADD3 R8, P1, PT, R7, R6.reuse, RZ ;  /* 0x0000000607087210 */ /* 0x080fe20007f3e0ff */
[----:B------:R-:W-:Y:S01]  /*0570*/  IMAD R13, R10, R11, RZ ;  /* 0x0000000b0a0d7224 */ /* 0x000fe200078e02ff */
[----:B------:R-:W-:Y:S02]  /*0580*/  IADD3 R14, P2, PT, R23, R6, RZ ;  /* 0x00000006170e7210 */ /* 0x000fe40007f5e0ff */
[----:B------:R-:W-:-:S02]  /*0590*/  LEA.HI.X.SX32 R9, R7, R4, 0x1, P1 ;  /* 0x0000000407097211 */ /* 0x000fc400008f0eff */
[----:B------:R-:W-:Y:S01]  /*05a0*/  IADD3 R18, P1, PT, R17, R6, RZ ;  /* 0x0000000611127210 */ /* 0x000fe20007f3e0ff */
[-C--:B------:R-:W-:Y:S01]  /*05b0*/  IMAD R21, R69, R11.reuse, RZ ;  /* 0x0000000b45157224 */ /* 0x080fe200078e02ff */
[-C--:B------:R-:W-:Y:S02]  /*05c0*/  LEA.HI.X.SX32 R15, R23, R4.reuse, 0x1, P2 ;  /* 0x00000004170f7211 */ /* 0x080fe400010f0eff */
[----:B------:R-:W-:Y:S01]  /*05d0*/  LEA.HI.X.SX32 R19, R17, R4, 0x1, P1 ;  /* 0x0000000411137211 */ /* 0x000fe200008f0eff */
[-C--:B------:R-:W-:Y:S01]  /*05e0*/  IMAD R17, R70, R11.reuse, RZ ;  /* 0x0000000b46117224 */ /* 0x080fe200078e02ff */
[----:B------:R-:W-:Y:S01]  /*05f0*/  IADD3 R12, P2, PT, R13, R6, RZ ;  /* 0x000000060d0c7210 */ /* 0x000fe20007f5e0ff */
[----:B------:R-:W-:-:S03]  /*0600*/  IMAD R27, R68, R11, RZ ;  /* 0x0000000b441b7224 */ /* 0x000fc600078e02ff */
[----:B------:R-:W-:Y:S02]  /*0610*/  IADD3 R16, P1, PT, R17, R6, RZ ;  /* 0x0000000611107210 */ /* 0x000fe40007f3e0ff */
[----:B------:R-:W-:Y:S01]  /*0620*/  LEA.HI.X.SX32 R13, R13, R4, 0x1, P2 ;  /* 0x000000040d0d7211 */ /* 0x000fe200010f0eff */
[----:B------:R3:W5:Y:S01]  /*0630*/  LDG.E.U8 R5, desc[UR28][R2.64] ;  /* 0x0000001c02057981 */ /* 0x000762000c1e1100 */
[----:B------:R-:W-:Y:S02]  /*0640*/  IADD3 R24, P2, PT, R21, R6, RZ ;  /* 0x0000000615187210 */ /* 0x000fe40007f5e0ff */
[----:B------:R-:W-:Y:S01]  /*0650*/  LEA.HI.X.SX32 R17, R17, R4, 0x1, P1 ;  /* 0x0000000411117211 */ /* 0x000fe200008f0eff */
[----:B------:R-:W5:Y:S04]  /*0660*/  LDG.E.U8 R7, desc[UR28][R14.64] ;  /* 0x0000001c0e077981 */ /* 0x000f68000c1e1100 */
[----:B------:R-:W5:Y:S01]  /*0670*/  LDG.E.U8 R9, desc[UR28][R8.64] ;  /* 0x0000001c08097981 */ /* 0x000f62000c1e1100 */
[----:B---3--:R-:W-:-:S02]  /*0680*/  LEA.HI R3, R0, 0x6e, RZ, 0x1a ;  /* 0x0000006e00037811 */ /* 0x008fc400078fd0ff */
[----:B------:R-:W-:Y:S01]  /*0690*/  LEA.HI R2, R0, 0x7e, RZ, 0x1a ;  /* 0x0000007e00027811 */ /* 0x000fe200078fd0ff */
[----:B------:R-:W5:Y:S01]  /*06a0*/  LDG.E.U8 R13, desc[UR28][R12.64] ;  /* 0x0000001c0c0d7981 */ /* 0x000f62000c1e1100 */
[----:B------:R-:W-:Y:S01]  /*06b0*/  IADD3 R20, P1, PT, R27, R6, RZ ;  /* 0x000000061b147210 */ /* 0x000fe20007f3e0ff */
[-C--:B------:R-:W-:Y:S02]  /*06c0*/  IMAD R29, R3, R11.reuse, RZ ;  /* 0x0000000b031d7224 */ /* 0x080fe400078e02ff */
[----:B------:R-:W-:Y:S01]  /*06d0*/  IMAD R31, R2, R11, RZ ;  /* 0x0000000b021f7224 */ /* 0x000fe200078e02ff */
[----:B------:R-:W-:Y:S01]  /*06e0*/  LEA.HI.X.SX32 R25, R21, R4, 0x1, P2 ;  /* 0x0000000415197211 */ /* 0x000fe200010f0eff */
[----:B------:R-:W5:Y:S01]  /*06f0*/  LDG.E.U8 R15, desc[UR28][R18.64] ;  /* 0x0000001c120f7981 */ /* 0x000f62000c1e1100 */
[----:B------:R-:W-:Y:S02]  /*0700*/  IADD3 R22, P2, PT, R29, R6, RZ ;  /* 0x000000061d167210 */ /* 0x000fe40007f5e0ff */
[----:B------:R-:W-:Y:S01]  /*0710*/  LEA.HI.X.SX32 R21, R27, R4, 0x1, P1 ;  /* 0x000000041b157211 */ /* 0x000fe200008f0eff */
[----:B------:R-:W-:Y:S01]  /*0720*/  IMAD R27, R11, 0x2, R23 ;  /* 0x000000020b1b7824 */ /* 0x000fe200078e0217 */
[----:B------:R-:W-:Y:S01]  /*0730*/  IADD3 R34, P1, PT, R31, R6, RZ ;  /* 0x000000061f227210 */ /* 0x000fe20007f3e0ff */
[----:B------:R-:W5:Y:S01]  /*0740*/  LDG.E.U8 R17, desc[UR28][R16.64] ;  /* 0x0000001c10117981 */ /* 0x000f62000c1e1100 */
[-C--:B------:R-:W-:Y:S01]  /*0750*/  LEA.HI.X.SX32 R23, R29, R4.reuse, 0x1, P2 ;  /* 0x000000041d177211 */ /* 0x080fe200010f0eff */
[----:B------:R-:W-:Y:S01]  /*0760*/  IMAD R29, R11, 0x2, R27 ;  /* 0x000000020b1d7824 */ /* 0x000fe200078e021b */
[----:B------:R-:W-:Y:S01]  /*0770*/  LEA.HI.X.SX32 R35, R31, R4, 0x1, P1 ;  /* 0x000000041f237211 */ /* 0x000fe200008f0eff */
[----:B------:R-:W5:Y:S01]  /*0780*/  LDG.E.U8 R19, desc[UR28][R24.64] ;  /* 0x0000001c18137981 */ /* 0x000f62000c1e1100 */
[----:B------:R-:W-:Y:S01]  /*0790*/  IADD3 R26, P1, PT, R27, R6, RZ ;  /* 0x000000061b1a7210 */ /* 0x000fe20007f3e0ff */
[----:B------:R-:W-:-:S02]  /*07a0*/  IMAD R31, R11, 0x2, R29 ;  /* 0x000000020b1f7824 */ /* 0x000fc400078e021d */
[----:B------:R-:W5:Y:S01]  /*07b0*/  LDG.E.U8 R21, desc[UR28][R20.64] ;  /* 0x0000001c14157981 */ /* 0x000f62000c1e1100 */
[----:B------:R-:W-:Y:S02]  /*07c0*/  LEA.HI.X.SX32 R27, R27, R4, 0x1, P1 ;  /* 0x000000041b1b7211 */ /* 0x000fe400008f0eff */
[----:B------:R-:W-:Y:S01]  /*07d0*/  IADD3 R28, P1, PT, R29, R6, RZ ;  /* 0x000000061d1c7210 */ /* 0x000fe20007f3e0ff */
[----:B------:R-:W-:Y:S01]  /*07e0*/  IMAD R33, R11, 0x2, R31 ;  /* 0x000000020b217824 */ /* 0x000fe200078e021f */
[----:B------:R-:W5:Y:S02]  /*07f0*/  LDG.E.U8 R23, desc[UR28][R22.64] ;  /* 0x0000001c16177981 */ /* 0x000f64000c1e1100 */
[----:B------:R-:W-:Y:S01]  /*0800*/  LEA.HI.X.SX32 R29, R29, R4, 0x1, P1 ;  /* 0x000000041d1d7211 */ /* 0x000fe200008f0eff */
[----:B------:R-:W-:Y:S01]  /*0810*/  IMAD R37, R11, 0x2, R33 ;  /* 0x000000020b257824 */ /* 0x000fe200078e0221 */
[----:B------:R-:W-:Y:S01]  /*0820*/  IADD3 R30, P1, PT, R31, R6, RZ ;  /* 0x000000061f1e7210 */ /* 0x000fe20007f3e0ff */
[----:B------:R3:W5:Y:S02]  /*0830*/  LDG.E.U8 R25, desc[UR28][R34.64] ;  /* 0x0000001c22197981 */ /* 0x000764000c1e1100 */
[----:B------:R-:W-:Y:S01]  /*0840*/  IMAD R39, R11, 0x4, R37 ;  /* 0x000000040b277824 */ /* 0x000fe200078e0225 */
[----:B------:R-:W-:Y:S01]  /*0850*/  LEA.HI.X.SX32 R31, R31, R4, 0x1, P1 ;  /* 0x000000041f1f7211 */ /* 0x000fe200008f0eff */
[----:B------:R4:W5:Y:S01]  /*0860*/  LDG.E.U8 R45, desc[UR28][R28.64] ;  /* 0x0000001c1c2d7981 */ /* 0x000962000c1e1100 */
[----:B------:R-:W-:Y:S01]  /*0870*/  IADD3 R32, P1, PT, R33, R6, RZ ;  /* 0x0000000621207210 */ /* 0x000fe20007f3e0ff */
[----:B------:R-:W-:-:S02]  /*0880*/  IMAD R41, R11, 0x2, R39 ;  /* 0x000000020b297824 */ /* 0x000fc400078e0227 */
[----:B------:R0:W5:Y:S01]  /*0890*/  LDG.E.U8 R8, desc[UR28][R26.64] ;  /* 0x0000001c1a087981 */ /* 0x000162000c1e1100 */
[----:B------:R-:W-:Y:S02]  /*08a0*/  LEA.HI.X.SX32 R33, R33, R4, 0x1, P1 ;  /* 0x0000000421217211 */ /* 0x000fe400008f0eff */
[----:B---3--:R-:W-:Y:S01]  /*08b0*/  IADD3 R34, P1, PT, R37, R6, RZ ;  /* 0x0000000625227210 */ /* 0x008fe20007f3e0ff */
[----:B------:R3:W5:Y:S01]  /*08c0*/  LDG.E.U8 R47, desc[UR28][R30.64] ;  /* 0x0000001c1e2f7981 */ /* 0x000762000c1e1100 */
[----:B----4-:R-:W-:Y:S02]  /*08d0*/  IMAD R29, R11, 0x2, R41 ;  /* 0x000000020b1d7824 */ /* 0x010fe400078e0229 */
[----:B------:R-:W-:Y:S01]  /*08e0*/  LEA.HI.X.SX32 R35, R37, R4, 0x1, P1 ;  /* 0x0000000425237211 */ /* 0x000fe200008f0eff */
[----:B------:R4:W5:Y:S01]  /*08f0*/  LDG.E.U8 R49, desc[UR28][R32.64] ;  /* 0x0000001c20317981 */ /* 0x000962000c1e1100 */
[-C--:B------:R-:W-:Y:S02]  /*0900*/  IADD3 R36, P2, PT, R39, R6.reuse, RZ ;  /* 0x0000000627247210 */ /* 0x080fe40007f5e0ff */
[----:B0-----:R-:W-:Y:S01]  /*0910*/  IADD3 R26, P1, PT, R41, R6, RZ ;  /* 0x00000006291a7210 */ /* 0x001fe20007f3e0ff */
[----:B------:R0:W5:Y:S01]  /*0920*/  LDG.E.U8 R12, desc[UR28][R34.64] ;  /* 0x0000001c220c7981 */ /* 0x000162000c1e1100 */
[----:B---3--:R-:W-:-:S02]  /*0930*/  IMAD R31, R11, 0x2, R29 ;  /* 0x000000020b1f7824 */ /* 0x008fc400078e021d */
[-C--:B------:R-:W-:Y:S02]  /*0940*/  LEA.HI.X.SX32 R27, R41, R4.reuse, 0x1, P1 ;  /* 0x00000004291b7211 */ /* 0x080fe400008f0eff */
[----:B------:R-:W-:Y:S01]  /*0950*/  LEA.HI.X.SX32 R37, R39, R4, 0x1, P2 ;  /* 0x0000000427257211 */ /* 0x000fe200010f0eff */
[----:B------:R-:W-:Y:S01]  /*0960*/  IMAD R39, R11, 0x2, R31 ;  /* 0x000000020b277824 */ /* 0x000fe200078e021f */
[----:B------:R-:W-:Y:S01]  /*0970*/  IADD3 R28, P1, PT, R29, R6, RZ ;  /* 0x000000061d1c7210 */ /* 0x000fe20007f3e0ff */
[----:B------:R-:W5:Y:S02]  /*0980*/  LDG.E.U8 R53, desc[UR28][R26.64] ;  /* 0x0000001c1a357981 */ /* 0x000f64000c1e1100 */
[----:B------:R-:W-:Y:S01]  /*0990*/  IMAD R41, R11, 0x2, R39 ;  /* 0x000000020b297824 */ /* 0x000fe200078e0227 */
[----:B------:R-:W-:Y:S01]  /*09a0*/  LEA.HI.X.SX32 R29, R29, R4, 0x1, P1 ;  /* 0x000000041d1d7211 */ /* 0x000fe200008f0eff */
[----:B------:R3:W5:Y:S01]  /*09b0*/  LDG.E.U8 R51, desc[UR28][R36.64] ;  /* 0x0000001c24337981 */ /* 0x000762000c1e1100 */
[----:B------:R-:W-:-:S02]  /*09c0*/  IADD3 R30, P1, PT, R31, R6, RZ ;  /* 0x000000061f1e7210 */ /* 0x000fc40007f3e0ff */
[----:B----4-:R-:W-:Y:S01]  /*09d0*/  IADD3 R32, P2, PT, R39, R6, RZ ;  /* 0x0000000627207210 */ /* 0x010fe20007f5e0ff */
[----:B------:R4:W5:Y:S01]  /*09e0*/  LDG.E.U8 R14, desc[UR28][R28.64] ;  /* 0x0000001c1c0e7981 */ /* 0x000962000c1e1100 */
[----:B------:R-:W-:Y:S02]  /*09f0*/  LEA.HI.X.SX32 R31, R31, R4, 0x1, P1 ;  /* 0x000000041f1f7211 */ /* 0x000fe400008f0eff */
[----:B0-----:R-:W-:Y:S01]  /*0a00*/  IADD3 R34, P1, PT, R41, R6, RZ ;  /* 0x0000000629227210 */ /* 0x001fe20007f3e0ff */
[----:B---3--:R-:W-:Y:S01]  /*0a10*/  IMAD R37, R11, 0x2, R41 ;  /* 0x000000020b257824 */ /* 0x008fe200078e0229 */
[-C--:B------:R-:W-:Y:S01]  /*0a20*/  LEA.HI.X.SX32 R33, R39, R4.reuse, 0x1, P2 ;  /* 0x0000000427217211 */ /* 0x080fe200010f0eff */
[----:B------:R0:W5:Y:S01]  /*0a30*/  LDG.E.U8 R55, desc[UR28][R30.64] ;  /* 0x0000001c1e377981 */ /* 0x000162000c1e1100 */
[----:B------:R-:W-:Y:S01]  /*0a40*/  LEA.HI.X.SX32 R35, R41, R4, 0x1, P1 ;  /* 0x0000000429237211 */ /* 0x000fe200008f0eff */
[----:B------:R-:W-:Y:S01]  /*0a50*/  IMAD R39, R11, 0x4, R37 ;  /* 0x000000040b277824 */ /* 0x000fe200078e0225 */
[C---:B------:R-:W-:Y:S01]  /*0a60*/  IADD3 R26, P1, PT, R37.reuse, R6, RZ ;  /* 0x00000006251a7210 */ /* 0x040fe20007f3e0ff */
[----:B------:R-:W5:Y:S03]  /*0a70*/  LDG.E.U8 R57, desc[UR28][R32.64] ;  /* 0x0000001c20397981 */ /* 0x000f66000c1e1100 */
[----:B------:R-:W-:Y:S01]  /*0a80*/  LEA.HI.X.SX32 R27, R37, R4, 0x1, P1 ;  /* 0x00000004251b7211 */ /* 0x000fe200008f0eff */
[----:B----4-:R-:W-:Y:S01]  /*0a90*/  IMAD R29, R11, 0x2, R39 ;  /* 0x000000020b1d7824 */ /* 0x010fe200078e0227 */
[C---:B------:R-:W-:Y:S01]  /*0aa0*/  IADD3 R36, P1, PT, R39.reuse, R6, RZ ;  /* 0x0000000627247210 */ /* 0x040fe20007f3e0ff */
[----:B------:R3:W5:Y:S03]  /*0ab0*/  LDG.E.U8 R59, desc[UR28][R34.64] ;  /* 0x0000001c223b7981 */ /* 0x000766000c1e1100 */
[----:B------:R-:W-:Y:S01]  /*0ac0*/  LEA.HI.X.SX32 R37, R39, R4, 0x1, P1 ;  /* 0x0000000427257211 */ /* 0x000fe200008f0eff */
[----:B------:R-:W-:Y:S01]  /*0ad0*/  IMAD R39, R11, 0x2, R29 ;  /* 0x000000020b277824 */ /* 0x000fe200078e021d */
[-C--:B------:R-:W-:Y:S01]  /*0ae0*/  IADD3 R28, P1, PT, R29, R6.reuse, RZ ;  /* 0x000000061d1c7210 */ /* 0x080fe20007f3e0ff */
[----:B------:R4:W5:Y:S02]  /*0af0*/  LDG.E.U8 R16, desc[UR28][R26.64] ;  /* 0x0000001c1a107981 */ /* 0x000964000c1e1100 */
[----:B------:R-:W-:Y:S01]  /*0b00*/  IMAD R41, R11, 0x2, R39 ;  /* 0x000000020b297824 */ /* 0x000fe200078e0227 */
[----:B0-----:R-:W-:Y:S01]  /*0b10*/  IADD3 R30, P2, PT, R39, R6, RZ ;  /* 0x00000006271e7210 */ /* 0x001fe20007f5e0ff */
[----:B------:R0:W5:Y:S02]  /*0b20*/  LDG.E.U8 R61, desc[UR28][R36.64] ;  /* 0x0000001c243d7981 */ /* 0x000164000c1e1100 */
[----:B---3--:R-:W-:Y:S01]  /*0b30*/  IMAD R35, R11, 0x2, R41 ;  /* 0x000000020b237824 */ /* 0x008fe200078e0229 */
[----:B------:R-:W-:-:S02]  /*0b40*/  LEA.HI.X.SX32 R29, R29, R4, 0x1, P1 ;  /* 0x000000041d1d7211 */ /* 0x000fc400008f0eff */
[----:B------:R-:W-:Y:S01]  /*0b50*/  LEA.HI.X.SX32 R31, R39, R4, 0x1, P2 ;  /* 0x00000004271f7211 */ /* 0x000fe200010f0eff */
[----:B------:R-:W-:Y:S01]  /*0b60*/  IMAD R39, R11, 0x2, R35 ;  /* 0x000000020b277824 */ /* 0x000fe200078e0223 */
[C---:B------:R-:W-:Y:S01]  /*0b70*/  IADD3 R32, P1, PT, R41.reuse, R6, RZ ;  /* 0x0000000629207210 */ /* 0x040fe20007f3e0ff */
[----:B------:R-:W5:Y:S03]  /*0b80*/  LDG.E.U8 R63, desc[UR28][R28.64] ;  /* 0x0000001c1c3f7981 */ /* 0x000f66000c1e1100 */
[----:B------:R-:W-:Y:S01]  /*0b90*/  LEA.HI.X.SX32 R33, R41, R4, 0x1, P1 ;  /* 0x0000000429217211 */ /* 0x000fe200008f0eff */
[----:B------:R-:W-:Y:S01]  /*0ba0*/  IMAD R41, R11, 0x2, R39 ;  /* 0x000000020b297824 */ /* 0x000fe200078e0227 */
[----:B----4-:R-:W-:Y:S01]  /*0bb0*/  IADD3 R26, P1, PT, R35, R6, RZ ;  /* 0x00000006231a7210 */ /* 0x010fe20007f3e0ff */
[----:B------:R3:W5:Y:S02]  /*0bc0*/  LDG.E.U8 R18, desc[UR28][R30.64] ;  /* 0x0000001c1e127981 */ /* 0x000764000c1e1100 */
[----:B------:R-:W-:Y:S01]  /*0bd0*/  IMAD R43, R11, 0x4, R41 ;  /* 0x000000040b2b7824 */ /* 0x000fe200078e0229 */
[----:B------:R-:W-:Y:S01]  /*0be0*/  LEA.HI.X.SX32 R27, R35, R4, 0x1, P1 ;  /* 0x00000004231b7211 */ /* 0x000fe200008f0eff */
[----:B------:R4:W5:Y:S01]  /*0bf0*/  LDG.E.U8 R65, desc[UR28][R32.64] ;  /* 0x0000001c20417981 */ /* 0x000962000c1e1100 */
[----:B------:R-:W-:-:S02]  /*0c00*/  IADD3 R34, P1, PT, R39, R6, RZ ;  /* 0x0000000627227210 */ /* 0x000fc40007f3e0ff */
[----:B0-----:R-:W-:Y:S01]  /*0c10*/  IADD3 R36, P2, PT, R41, R6, RZ ;  /* 0x0000000629247210 */ /* 0x001fe20007f5e0ff */
[----:B------:R0:W5:Y:S01]  /*0c20*/  LDG.E.U8 R67, desc[UR28][R26.64] ;  /* 0x0000001c1a437981 */ /* 0x000162000c1e1100 */
[----:B------:R-:W-:Y:S01]  /*0c30*/  LEA.HI.X.SX32 R35, R39, R4, 0x1, P1 ;  /* 0x0000000427237211 */ /* 0x000fe200008f0eff */
[----:B---3--:R-:W-:Y:S01]  /*0c40*/  IMAD R31, R11, 0x2, R43 ;  /* 0x000000020b1f7824 */ /* 0x008fe200078e022b */
[----:B------:R-:W-:-:S03]  /*0c50*/  IADD3 R28, P1, PT, R43, R6, RZ ;  /* 0x000000062b1c7210 */ /* 0x000fc60007f3e0ff */
[----:B----4-:R-:W-:Y:S01]  /*0c60*/  IMAD R33, R11, 0x2, R31 ;  /* 0x000000020b217824 */ /* 0x010fe200078e021f */
[----:B------:R-:W-:Y:S01]  /*0c70*/  LEA.HI.X.SX32 R29, R43, R4, 0x1, P1 ;  /* 0x000000042b1d7211 */ /* 0x000fe200008f0eff */
[----:B------:R3:W5:Y:S01]  /*0c80*/  LDG.E.U8 R73, desc[UR28][R34.64] ;  /* 0x0000001c22497981 */ /* 0x000762000c1e1100 */
[----:B------:R-:W-:Y:S01]  /*0c90*/  IADD3 R30, P1, PT, R31, R6, RZ ;  /* 0x000000061f1e7210 */ /* 0x000fe20007f3e0ff */
[----:B------:R-:W-:Y:S01]  /*0ca0*/  IMAD R39, R11, 0x2, R33 ;  /* 0x000000020b277824 */ /* 0x000fe200078e0221 */
[-C--:B------:R-:W-:Y:S01]  /*0cb0*/  LEA.HI.X.SX32 R37, R41, R4.reuse, 0x1, P2 ;  /* 0x0000000429257211 */ /* 0x080fe200010f0eff */
[----:B------:R-:W5:Y:S01]  /*0cc0*/  LDG.E.U8 R75, desc[UR28][R28.64] ;  /* 0x0000001c1c4b7981 */ /* 0x000f62000c1e1100 */
[----:B------:R-:W-:Y:S01]  /*0cd0*/  LEA.HI.X.SX32 R31, R31, R4, 0x1, P1 ;  /* 0x000000041f1f7211 */ /* 0x000fe200008f0eff */
[----:B------:R-:W-:Y:S01]  /*0ce0*/  IMAD R41, R11, 0x2, R39 ;  /* 0x000000020b297824 */ /* 0x000fe200078e0227 */
[-C--:B0-----:R-:W-:Y:S01]  /*0cf0*/  IADD3 R26, P1, PT, R33, R6.reuse, RZ ;  /* 0x00000006211a7210 */ /* 0x081fe20007f3e0ff */
[----:B------:R0:W5:Y:S01]  /*0d00*/  LDG.E.U8 R20, desc[UR28][R36.64] ;  /* 0x0000001c24147981 */ /* 0x000162000c1e1100 */
[----:B------:R-:W-:-:S02]  /*0d10*/  IADD3 R32, P2, PT, R39, R6, RZ ;  /* 0x0000000627207210 */ /* 0x000fc40007f5e0ff */
[----:B------:R-:W-:Y:S01]  /*0d20*/  LEA.HI.X.SX32 R27, R33, R4, 0x1, P1 ;  /* 0x00000004211b7211 */ /* 0x000fe200008f0eff */
[----:B------:R4:W5:Y:S01]  /*0d30*/  LDG.E.U8 R77, desc[UR28][R30.64] ;  /* 0x0000001c1e4d7981 */ /* 0x000962000c1e1100 */
[----:B---3--:R-:W-:Y:S01]  /*0d40*/  IADD3 R34, P1, PT, R41, R6, RZ ;  /* 0x0000000629227210 */ /* 0x008fe20007f3e0ff */
[----:B0-----:R-:W-:-:S03]  /*0d50*/  IMAD R37, R11, 0x2, R41 ;  /* 0x000000020b257824 */ /* 0x001fc600078e0229 */
[-C--:B------:R-:W-:Y:S01]  /*0d60*/  LEA.HI.X.SX32 R35, R41, R4.reuse, 0x1, P1 ;  /* 0x0000000429237211 */ /* 0x080fe200008f0eff */
[----:B------:R0:W5:Y:S01]  /*0d70*/  LDG.E.U8 R22, desc[UR28][R26.64] ;  /* 0x0000001c1a167981 */ /* 0x000162000c1e1100 */
        /* <DEDUP_REMOVED lines=10> */
[----:B------:R4:W5:Y:S03]  /*0e20*/  LDG.E.U8 R83, desc[UR28][R28.64] ;  /* 0x0000001c1c537981 */ /* 0x000966000c1e1100 */
[----:B0-----:R-:W-:Y:S01]  /*0e30*/  IADD3 R26, P1, PT, R41, R6, RZ ;  /* 0x00000006291a7210 */ /* 0x001fe20007f3e0ff */
[----:B------:R0:W5:Y:S01]  /*0e40*/  LDG.E.U8 R24, desc[UR28][R30.64] ;  /* 0x0000001c1e187981 */ /* 0x000162000c1e1100 */
[----:B---3--:R-:W-:-:S02]  /*0e50*/  IMAD R33, R11, 0x2, R41 ;  /* 0x000000020b217824 */ /* 0x008fc400078e0229 */
[----:B------:R-:W-:Y:S02]  /*0e60*/  LEA.HI.X.SX32 R27, R41, R4, 0x1, P1 ;  /* 0x00000004291b7211 */ /* 0x000fe400008f0eff */
[----:B------:R-:W-:Y:S01]  /*0e70*/  IMAD R35, R11, 0x2, R33 ;  /* 0x000000020b237824 */ /* 0x000fe200078e0221 */
[-C--:B------:R-:W-:Y:S02]  /*0e80*/  IADD3 R36, P2, PT, R37, R6.reuse, RZ ;  /* 0x0000000625247210 */ /* 0x080fe40007f5e0ff */
[----:B------:R-:W5:Y:S01]  /*0e90*/  LDG.E.U8 R87, desc[UR28][R26.64] ;  /* 0x0000001c1a577981 */ /* 0x000f62000c1e1100 */
[----:B------:R-:W-:Y:S01]  /*0ea0*/  IADD3 R32, P1, PT, R33, R6, RZ ;  /* 0x0000000621207210 */ /* 0x000fe20007f3e0ff */
[----:B------:R-:W-:Y:S01]  /*0eb0*/  IMAD R39, R11, 0x2, R35 ;  /* 0x000000020b277824 */ /* 0x000fe200078e0223 */
[-C--:B------:R-:W-:Y:S02]  /*0ec0*/  LEA.HI.X.SX32 R37, R37, R4.reuse, 0x1, P2 ;  /* 0x0000000425257211 */ /* 0x080fe400010f0eff */
[----:B------:R-:W-:Y:S01]  /*0ed0*/  LEA.HI.X.SX32 R33, R33, R4, 0x1, P1 ;  /* 0x0000000421217211 */ /* 0x000fe200008f0eff */
[----:B------:R-:W-:Y:S01]  /*0ee0*/  IMAD R41, R11, 0x2, R39 ;  /* 0x000000020b297824 */ /* 0x000fe200078e0227 */
[-C--:B----4-:R-:W-:Y:S01]  /*0ef0*/  IADD3 R28, P1, PT, R35, R6.reuse, RZ ;  /* 0x00000006231c7210 */ /* 0x090fe20007f3e0ff */
[----:B------:R3:W5:Y:S01]  /*0f00*/  LDG.E.U8 R85, desc[UR28][R36.64] ;  /* 0x0000001c24557981 */ /* 0x000762000c1e1100 */
[----:B------:R-:W-:-:S02]  /*0f10*/  IADD3 R34, P2, PT, R39, R6, RZ ;  /* 0x0000000627227210 */ /* 0x000fc40007f5e0ff */
[----:B------:R-:W-:Y:S01]  /*0f20*/  LEA.HI.X.SX32 R29, R35, R4, 0x1, P1 ;  /* 0x00000004231d7211 */ /* 0x000fe200008f0eff */
[----:B------:R4:W5:Y:S01]  /*0f30*/  LDG.E.U8 R38, desc[UR28][R32.64] ;  /* 0x0000001c20267981 */ /* 0x000962000c1e1100 */
        /* <DEDUP_REMOVED lines=14> */
[-C--:B0-----:R-:W-:Y:S01]  /*1020*/  IADD3 R28, P1, PT, R33, R6.reuse, RZ ;  /* 0x00000006211c7210 */ /* 0x081fe20007f3e0ff */
[----:B------:R0:W5:Y:S02]  /*1030*/  LDG.E.U8 R40, desc[UR28][R26.64] ;  /* 0x0000001c1a287981 */ /* 0x000164000c1e1100 */
[----:B------:R-:W-:Y:S01]  /*1040*/  IMAD R41, R11, 0x2, R39 ;  /* 0x000000020b297824 */ /* 0x000fe200078e0227 */
[----:B------:R-:W-:Y:S01]  /*1050*/  IADD3 R32, P2, PT, R39, R6, RZ ;  /* 0x0000000627207210 */ /* 0x000fe20007f5e0ff */
        /* <DEDUP_REMOVED lines=9> */
[----:B0-----:R-:W-:Y:S01]  /*10f0*/  IADD3 R26, P1, PT, R31, R6, RZ ;  /* 0x000000061f1a7210 */ /* 0x001fe20007f3e0ff */
[----:B------:R0:W5:Y:S02]  /*1100*/  LDG.E.U8 R44, desc[UR28][R32.64] ;  /* 0x0000001c202c7981 */ /* 0x000164000c1e1100 */
[----:B------:R-:W-:Y:S01]  /*1110*/  IMAD R43, R11, 0x4, R41 ;  /* 0x000000040b2b7824 */ /* 0x000fe200078e0229 */
[----:B------:R-:W-:Y:S01]  /*1120*/  LEA.HI.X.SX32 R27, R31, R4, 0x1, P1 ;  /* 0x000000041f1b7211 */ /* 0x000fe200008f0eff */
[----:B------:R3:W5:Y:S01]  /*1130*/  LDG.E.U8 R99, desc[UR28][R34.64] ;  /* 0x0000001c22637981 */ /* 0x000762000c1e1100 */
[----:B------:R-:W-:-:S02]  /*1140*/  IADD3 R30, P1, PT, R39, R6, RZ ;  /* 0x00000006271e7210 */ /* 0x000fc40007f3e0ff */
[----:B----4-:R-:W-:Y:S01]  /*1150*/  IADD3 R36, P2, PT, R41, R6, RZ ;  /* 0x0000000629247210 */ /* 0x010fe20007f5e0ff */
[----:B------:R4:W5:Y:S01]  /*1160*/  LDG.E.U8 R101, desc[UR28][R26.64] ;  /* 0x0000001c1a657981 */ /* 0x000962000c1e1100 */
[----:B------:R-:W-:Y:S01]  /*1170*/  LEA.HI.X.SX32 R31, R39, R4, 0x1, P1 ;  /* 0x00000004271f7211 */ /* 0x000fe200008f0eff */
[----:B0-----:R-:W-:Y:S01]  /*1180*/  IMAD R33, R11, 0x2, R43 ;  /* 0x000000020b217824 */ /* 0x001fe200078e022b */
[----:B------:R-:W-:-:S03]  /*1190*/  IADD3 R28, P1, PT, R43, R6, RZ ;  /* 0x000000062b1c7210 */ /* 0x000fc60007f3e0ff */
[----:B---3--:R-:W-:Y:S01]  /*11a0*/  IMAD R35, R11, 0x2, R33 ;  /* 0x000000020b237824 */ /* 0x008fe200078e0221 */
        /* <DEDUP_REMOVED lines=14> */
[----:B---3--:R-:W-:-:S03]  /*1290*/  IMAD R37, R11, 0x2, R41 ;  /* 0x000000020b257824 */ /* 0x008fc600078e0229 */
        /* <DEDUP_REMOVED lines=18> */
[C---:B------:R-:W-:Y:S02]  /*13c0*/  IADD3 R30, P1, PT, R35.reuse, R6, RZ ;  /* 0x00000006231e7210 */ /* 0x040fe40007f3e0ff */
[----:B------:R-:W5:Y:S02]  /*13d0*/  LDG.E.U8 R115, desc[UR28][R26.64] ;  /* 0x0000001c1a737981 */ /* 0x000f64000c1e1100 */
[----:B------:R-:W-:Y:S01]  /*13e0*/  LEA.HI.X.SX32 R31, R35, R4, 0x1, P1 ;  /* 0x00000004231f7211 */ /* 0x000fe200008f0eff */
[----:B------:R-:W-:Y:S01]  /*13f0*/  IMAD R35, R11, 0x2, R39 ;  /* 0x000000020b237824 */ /* 0x000fe200078e0227 */
[-C--:B------:R-:W-:Y:S02]  /*1400*/  IADD3 R36, P2, PT, R37, R6.reuse, RZ ;  /* 0x0000000625247210 */ /* 0x080fe40007f5e0ff */
[----:B----4-:R-:W-:Y:S01]  /*1410*/  IADD3 R28, P1, PT, R39, R6, RZ ;  /* 0x00000006271c7210 */ /* 0x010fe20007f3e0ff */
[----:B------:R-:W-:Y:S01]  /*1420*/  IMAD R41, R11, 0x2, R35 ;  /* 0x000000020b297824 */ /* 0x000fe200078e0223 */
[-C--:B------:R-:W-:Y:S01]  /*1430*/  LEA.HI.X.SX32 R37, R37, R4.reuse, 0x1, P2 ;  /* 0x0000000425257211 */ /* 0x080fe200010f0eff */
[----:B------:R-:W5:Y:S01]  /*1440*/  LDG.E.U8 R30, desc[UR28][R30.64] ;  /* 0x0000001c1e1e7981 */ /* 0x000f62000c1e1100 */
[----:B------:R-:W-:Y:S01]  /*1450*/  LEA.HI.X.SX32 R29, R39, R4, 0x1, P1 ;  /* 0x00000004271d7211 */ /* 0x000fe200008f0eff */
[----:B------:R-:W-:Y:S01]  /*1460*/  IMAD R11, R11, 0x2, R41 ;  /* 0x000000020b0b7824 */ /* 0x000fe200078e0229 */
[C---:B0-----:R-:W-:Y:S01]  /*1470*/  IADD3 R32, P1, PT, R35.reuse, R6, RZ ;  /* 0x0000000623207210 */ /* 0x041fe20007f3e0ff */
[----:B------:R0:W5:Y:S03]  /*1480*/  LDG.E.U8 R113, desc[UR28][R36.64] ;  /* 0x0000001c24717981 */ /* 0x000166000c1e1100 */
[----:B------:R-:W-:Y:S01]  /*1490*/  LEA.HI.X.SX32 R33, R35, R4, 0x1, P1 ;  /* 0x0000000423217211 */ /* 0x000fe200008f0eff */
[----:B------:R3:W5:Y:S01]  /*14a0*/  LDG.E.U8 R29, desc[UR28][R28.64] ;  /* 0x0000001c1c1d7981 */ /* 0x000762000c1e1100 */
[----:B------:R-:W-:-:S02]  /*14b0*/  IADD3 R34, P2, PT, R41, R6, RZ ;  /* 0x0000000629227210 */ /* 0x000fc40007f5e0ff */
[C---:B0-----:R-:W-:Y:S02]  /*14c0*/  IADD3 R36, P1, PT, R11.reuse, R6, RZ ;  /* 0x000000060b247210 */ /* 0x041fe40007f3e0ff */
[----:B------:R3:W5:Y:S02]  /*14d0*/  LDG.E.U8 R33, desc[UR28][R32.64] ;  /* 0x0000001c20217981 */ /* 0x000764000c1e1100 */
[-C--:B------:R-:W-:Y:S02]  /*14e0*/  LEA.HI.X.SX32 R37, R11, R4.reuse, 0x1, P1 ;  /* 0x000000040b257211 */ /* 0x080fe400008f0eff */
[----:B------:R-:W0:Y:S01]  /*14f0*/  LDC.64 R10, c[0x0][0x3c0] ;  /* 0x0000f000ff0a7b82 */ /* 0x000e220000000a00 */
[----:B------:R-:W-:Y:S02]  /*1500*/  LOP3.LUT R72, R0, 0x7f, RZ, 0xc0, !PT ;  /* 0x0000007f00487812 */ /* 0x000fe400078ec0ff */
[----:B------:R-:W-:Y:S01]  /*1510*/  LEA.HI.X.SX32 R35, R41, R4, 0x1, P2 ;  /* 0x0000000429237211 */ /* 0x000fe200010f0eff */
[----:B------:R3:W5:Y:S01]  /*1520*/  LDG.E.U8 R36, desc[UR28][R36.64] ;  /* 0x0000001c24247981 */ /* 0x000762000c1e1100 */
[----:B------:R-:W-:Y:S01]  /*1530*/  SHF.R.U32.HI R6, RZ, 0x5, R0 ;  /* 0x00000005ff067819 */ /* 0x000fe20000011600 */
[----:B------:R-:W-:-:S03]  /*1540*/  IMAD R4, R72, UR4, RZ ;  /* 0x0000000448047c24 */ /* 0x000fc6000f8e02ff */
[----:B------:R-:W-:Y:S01]  /*1550*/  R2UR UR16, R6 ;  /* 0x00000000061072ca */ /* 0x000fe200000e0000 */
[----:B------:R3:W5:Y:S01]  /*1560*/  LDG.E.U8 R35, desc[UR28][R34.64] ;  /* 0x0000001c22237981 */ /* 0x000762000c1e1100 */
[----:B------:R-:W-:Y:S02]  /*1570*/  SHF.R.S32.HI R6, RZ, 0x1f, R4 ;  /* 0x0000001fff067819 */ /* 0x000fe40000011404 */
[----:B--2---:R-:W-:Y:S01]  /*1580*/  R2UR UR34, R42 ;  /* 0x000000002a2272ca */ /* 0x004fe200000e0000 */
[----:B0-----:R-:W-:-:S05]  /*1590*/  IMAD R27, R10, UR7, RZ ;  /* 0x000000070a1b7c24 */ /* 0x001fca000f8e02ff */
[--C-:B-1----:R-:W-:Y:S02]  /*15a0*/  IADD3 R224, P1, P2, R4, R224, R27.reuse ;  /* 0x000000e004e07210 */ /* 0x102fe40007a3e01b */
[----:B------:R-:W-:-:S04]  /*15b0*/  SHF.R.S32.HI R4, RZ, 0x1f, R27 ;  /* 0x0000001fff047819 */ /* 0x000fc8000001141b */
[----:B------:R-:W-:Y:S01]  /*15c0*/  IADD3.X R225, PT, PT, R6, R225, R4, P1, P2 ;  /* 0x000000e106e17210 */ /* 0x000fe20000fe4404 */
[----:B---3--:R-:W-:Y:S06]  /*15d0*/  @P0 BRA `(.L_x_5) ;  /* 0x0000000000180947 */ /* 0x008fec0003800000 */
[----:B------:R-:W-:Y:S01]  /*15e0*/  ELECT P1, URZ, PT ;  /* 0x0000000000ff782f */ /* 0x000fe20003820000 */
[----:B------:R-:W-:Y:S01]  /*15f0*/  IMAD.MOV.U32 R4, RZ, RZ, 0x1 ;  /* 0x00000001ff047424 */ /* 0x000fe200078e00ff */
[----:B------:R-:W-:Y:S01]  /*1600*/  UMOV UR4, 0x40 ;  /* 0x0000004000047882 */ /* 0x000fe20000000000 */
[----:B------:R-:W-:Y:S01]  /*1610*/  UVIRTCOUNT.DEALLOC.SMPOOL 0x80 ;  /* 0x000000800000784c */ /* 0x000fe20000000000 */
[----:B------:R-:W-:-:S09]  /*1620*/  ULEA UR4, UR6, UR4, 0x18 ;  /* 0x0000000406047291 */ /* 0x000fd2000f8ec0ff */
[----:B------:R0:W-:Y:S03]  /*1630*/  @P1 STS.U8 [UR4], R4 ;  /* 0x00000004ff001988 */ /* 0x0001e60008000004 */
.L_x_5:
[----:B-----5:R1:W-:Y:S01]  /*1640*/  STS.U8 [R72+UR10], R5 ;  /* 0x0000000548007988 */ /* 0x0203e2000800000a */
[C---:B------:R-:W-:Y:S01]  /*1650*/  LOP3.LUT R80, R72.reuse, 0x10, RZ, 0x3c, !PT ;  /* 0x0000001048507812 */ /* 0x040fe200078e3cff */
[----:B------:R-:W2:Y:S01]  /*1660*/  LDC R171, c[0x0][0x3c4] ;  /* 0x0000f100ffab7b82 */ /* 0x000ea20000000800 */
[----:B------:R-:W-:Y:S01]  /*1670*/  USHF.L.U32 UR4, UR16, 0x15, URZ ;  /* 0x0000001510047899 */ /* 0x000fe200080006ff */
[----:B------:R-:W-:Y:S01]  /*1680*/  STS.U8 [R72+UR10+0x200], R47 ;  /* 0x0002002f48007988 */ /* 0x000fe2000800000a */
[----:B------:R-:W-:Y:S01]  /*1690*/  LOP3.LUT R78, R72, 0x30, RZ, 0x3c, !PT ;  /* 0x00000030484e7812 */ /* 0x000fe200078e3cff */
[----:B------:R-:W-:Y:S01]  /*16a0*/  UMOV UR8, 0x1 ;  /* 0x0000000100087882 */ /* 0x000fe20000000000 */
[----:B------:R-:W-:Y:S01]  /*16b0*/  ULOP3.LUT UR4, UR4, 0x600000, URZ, 0xc0, !UPT ;  /* 0x0060000004047892 */ /* 0x000fe2000f8ec0ff */
[----:B------:R-:W-:Y:S01]  /*16c0*/  STS.U8 [R72+UR10+0x400], R51 ;  /* 0x0004003348007988 */ /* 0x000fe2000800000a */
[----:B------:R-:W-:Y:S01]  /*16d0*/  LOP3.LUT P1, RZ, R0, 0x7f, RZ, 0xc0, !PT ;  /* 0x0000007f00ff7812 */ /* 0x000fe2000782c0ff */
[----:B-1----:R-:W-:Y:S01]  /*16e0*/  IMAD.SHL.U32 R5, R11, 0x10, RZ ;  /* 0x000000100b057824 */ /* 0x002fe200078e00ff */
[----:B------:R-:W-:Y:S01]  /*16f0*/  UIADD3 UR11, UPT, UPT, UR34, UR4, URZ ;  /* 0x00000004220b7290 */ /* 0x000fe2000fffe0ff */
[----:B------:R-:W-:Y:S01]  /*1700*/  STS.U8 [R72+UR10+0x600], R57 ;  /* 0x0006003948007988 */ /* 0x000fe2000800000a */
[----:B------:R-:W-:Y:S01]  /*1710*/  UIADD3 UR12, UPT, UPT, UR10, 0x5800, URZ ;  /* 0x000058000a0c7890 */ /* 0x000fe2000fffe0ff */
[----:B------:R-:W-:Y:S01]  /*1720*/  PRMT R27, RZ, 0x7610, R27 ;  /* 0x00007610ff1b7816 */ /* 0x000fe2000000001b */
[----:B------:R-:W1:Y:S01]  /*1730*/  LDCU UR18, c[0x0][0x3f0] ;  /* 0x00007e00ff1277ac */ /* 0x000e620008000800 */
[----:B------:R-:W-:Y:S01]  /*1740*/  STS.U8 [R72+UR10+0x800], R61 ;  /* 0x0008003d48007988 */ /* 0x000fe2000800000a */
[C---:B------:R-:W-:Y:S01]  /*1750*/  IADD3 R192, P3, PT, R5.reuse, R224, RZ ;  /* 0x000000e005c07210 */ /* 0x040fe20007f7e0ff */
[----:B------:R-:W3:Y:S02]  /*1760*/  LDC R32, c[0x0][0x3d8] ;  /* 0x0000f600ff207b82 */ /* 0x000ee40000000800 */
[----:B------:R-:W-:Y:S01]  /*1770*/  STS.U8 [R72+UR10+0xa00], R67 ;  /* 0x000a004348007988 */ /* 0x000fe2000800000a */
[----:B------:R-:W-:-:S03]  /*1780*/  LEA.HI.X.SX32 R193, R5, R225, 0x1, P3 ;  /* 0x000000e105c17211 */ /* 0x000fc600018f0eff */
[----:B------:R-:W-:Y:S04]  /*1790*/  STS.U8 [R72+UR10+0xc00], R75 ;  /* 0x000c004b48007988 */ /* 0x000fe8000800000a */
[----:B------:R4:W-:Y:S04]  /*17a0*/  STS.U8 [R72+UR10+0xe00], R79 ;  /* 0x000e004f48007988 */ /* 0x0009e8000800000a */
[----:B------:R-:W-:Y:S04]  /*17b0*/  STS.U8 [R72+UR10+0x1000], R85 ;  /* 0x0010005548007988 */ /* 0x000fe8000800000a */
[----:B------:R-:W-:Y:S04]  /*17c0*/  STS.U8 [R72+UR10+0x1200], R91 ;  /* 0x0012005b48007988 */ /* 0x000fe8000800000a */
[----:B------:R-:W-:Y:S04]  /*17d0*/  STS.U8 [R72+UR10+0x1400], R95 ;  /* 0x0014005f48007988 */ /* 0x000fe8000800000a */
[----:B------:R-:W-:Y:S04]  /*17e0*/  STS.U8 [R72+UR10+0x1600], R101 ;  /* 0x0016006548007988 */ /* 0x000fe8000800000a */
[----:B------:R-:W-:Y:S04]  /*17f0*/  STS.U8 [R72+UR10+0x1800], R43 ;  /* 0x0018002b48007988 */ /* 0x000fe8000800000a */
[----:B------:R-:W-:Y:S04]  /*1800*/  STS.U8 [R72+UR10+0x1a00], R109 ;  /* 0x001a006d48007988 */ /* 0x000fe8000800000a */
[----:B------:R-:W-:Y:S04]  /*1810*/  STS.U8 [R72+UR10+0x1c00], R113 ;  /* 0x001c007148007988 */ /* 0x000fe8000800000a */
[----:B------:R-:W-:Y:S01]  /*1820*/  STS.U8 [R72+UR10+0x1e00], R33 ;  /* 0x001e002148007988 */ /* 0x000fe2000800000a */
[----:B------:R-:W-:Y:S01]  /*1830*/  IMAD R5, R11, 0x11, RZ ;  /* 0x000000110b057824 */ /* 0x000fe200078e02ff */
[----:B----4-:R-:W-:Y:S01]  /*1840*/  LOP3.LUT R79, R72, 0x20, RZ, 0x3c, !PT ;  /* 0x00000020484f7812 */ /* 0x010fe200078e3cff */
[----:B--2---:R-:W-:Y:S01]  /*1850*/  IMAD.SHL.U32 R209, R171, 0x8, RZ ;  /* 0x00000008abd17824 */ /* 0x004fe200078e00ff */
[----:B------:R2:W-:Y:S01]  /*1860*/  STS.U8 [R80+UR10+0x80], R7 ;  /* 0x0000800750007988 */ /* 0x0005e2000800000a */
[----:B------:R-:W-:Y:S01]  /*1870*/  VOTEU.ALL UP0, P1 ;  /* 0x0000000000ff7886 */ /* 0x000fe20000800000 */
[-C--:B------:R-:W-:Y:S01]  /*1880*/  IADD3 R184, P3, PT, R5, R224.reuse, RZ ;  /* 0x000000e005b87210 */ /* 0x080fe20007f7e0ff */
[C---:B------:R-:W-:Y:S01]  /*1890*/  IMAD R207, R171.reuse, 0x9, RZ ;  /* 0x00000009abcf7824 */ /* 0x040fe200078e02ff */
[----:B------:R-:W-:Y:S01]  /*18a0*/  STS.U8 [R80+UR10+0x280], R49 ;  /* 0x0002803150007988 */ /* 0x000fe2000800000a */
[C---:B------:R-:W-:Y:S01]  /*18b0*/  IMAD.SHL.U32 R221, R171.reuse, 0x2, RZ ;  /* 0x00000002abdd7824 */ /* 0x040fe200078e00ff */
[----:B------:R-:W-:Y:S01]  /*18c0*/  VOTEU.ALL UP1, P1 ;  /* 0x0000000000ff7886 */ /* 0x000fe20000820000 */
[C---:B------:R-:W-:Y:S01]  /*18d0*/  IMAD R205, R171.reuse, 0xa, RZ ;  /* 0x0000000aabcd7824 */ /* 0x040fe200078e02ff */
[----:B------:R-:W-:Y:S01]  /*18e0*/  STS.U8 [R80+UR10+0x480], R53 ;  /* 0x0004803550007988 */ /* 0x000fe2000800000a */
[----:B------:R-:W-:Y:S01]  /*18f0*/  IMAD R219, R171, 0x3, RZ ;  /* 0x00000003abdb7824 */ /* 0x000fe200078e02ff */
[----:B-1----:R-:W-:Y:S01]  /*1900*/  ISETP.LT.AND P2, PT, RZ, UR18, PT ;  /* 0x00000012ff007c0c */ /* 0x002fe2000bf41270 */
[----:B--2---:R-:W-:Y:S01]  /*1910*/  IMAD R7, R11, 0x18, RZ ;  /* 0x000000180b077824 */ /* 0x004fe200078e02ff */
[----:B------:R-:W-:Y:S04]  /*1920*/  STS.U8 [R80+UR10+0x680], R59 ;  /* 0x0006803b50007988 */ /* 0x000fe8000800000a */
[----:B------:R-:W-:Y:S01]  /*1930*/  STS.U8 [R80+UR10+0x880], R63 ;  /* 0x0008803f50007988 */ /* 0x000fe2000800000a */
[----:B------:R-:W-:-:S03]  /*1940*/  IADD3 R166, P4, PT, R7, R224, RZ ;  /* 0x000000e007a67210 */ /* 0x000fc60007f9e0ff */
[----:B------:R-:W-:Y:S01]  /*1950*/  STS.U8 [R80+UR10+0xa80], R73 ;  /* 0x000a804950007988 */ /* 0x000fe2000800000a */
[-C--:B------:R-:W-:Y:S01]  /*1960*/  LEA.HI.X.SX32 R167, R7, R225.reuse, 0x1, P4 ;  /* 0x000000e107a77211 */ /* 0x080fe200020f0eff */
[----:B------:R-:W-:Y:S01]  /*1970*/  IMAD R7, R11, 0x19, RZ ;  /* 0x000000190b077824 */ /* 0x000fe200078e02ff */
[----:B------:R-:W-:Y:S01]  /*1980*/  LEA.HI.X.SX32 R185, R5, R225, 0x1, P3 ;  /* 0x000000e105b97211 */ /* 0x000fe200018f0eff */
[----:B------:R-:W-:Y:S01]  /*1990*/  IMAD R5, R11, 0x12, RZ ;  /* 0x000000120b057824 */ /* 0x000fe200078e02ff */
[----:B------:R-:W-:Y:S04]  /*19a0*/  STS.U8 [R80+UR10+0xc80], R77 ;  /* 0x000c804d50007988 */ /* 0x000fe8000800000a */
[----:B------:R1:W-:Y:S01]  /*19b0*/  STS.U8 [R80+UR10+0xe80], R83 ;  /* 0x000e805350007988 */ /* 0x0003e2000800000a */
[----:B------:R-:W-:-:S02]  /*19c0*/  IADD3 R164, P4, PT, R7, R224, RZ ;  /* 0x000000e007a47210 */ /* 0x000fc40007f9e0ff */
[-C--:B------:R-:W-:Y:S01]  /*19d0*/  IADD3 R182, P3, PT, R5, R224.reuse, RZ ;  /* 0x000000e005b67210 */ /* 0x080fe20007f7e0ff */
[----:B------:R-:W-:Y:S01]  /*19e0*/  STS.U8 [R80+UR10+0x1080], R87 ;  /* 0x0010805750007988 */ /* 0x000fe2000800000a */
[-C--:B------:R-:W-:Y:S01]  /*19f0*/  LEA.HI.X.SX32 R165, R7, R225.reuse, 0x1, P4 ;  /* 0x000000e107a57211 */ /* 0x080fe200020f0eff */
[----:B------:R-:W-:Y:S01]  /*1a00*/  IMAD R7, R11, 0x1a, RZ ;  /* 0x0000001a0b077824 */ /* 0x000fe200078e02ff */
[----:B------:R-:W-:Y:S01]  /*1a10*/  LEA.HI.X.SX32 R183, R5, R225, 0x1, P3 ;  /* 0x000000e105b77211 */ /* 0x000fe200018f0eff */
[----:B------:R-:W-:Y:S01]  /*1a20*/  IMAD R5, R11, 0x13, RZ ;  /* 0x000000130b057824 */ /* 0x000fe200078e02ff */
[----:B------:R-:W-:Y:S04]  /*1a30*/  STS.U8 [R80+UR10+0x1280], R93 ;  /* 0x0012805d50007988 */ /* 0x000fe8000800000a */
[----:B------:R-:W-:Y:S01]  /*1a40*/  STS.U8 [R80+UR10+0x1480], R97 ;  /* 0x0014806150007988 */ /* 0x000fe2000800000a */
[----:B------:R-:W-:-:S03]  /*1a50*/  IADD3 R162, P4, PT, R7, R224, RZ ;  /* 0x000000e007a27210 */ /* 0x000fc60007f9e0ff */
[----:B------:R-:W-:Y:S01]  /*1a60*/  STS.U8 [R80+UR10+0x1680], R103 ;  /* 0x0016806750007988 */ /* 0x000fe2000800000a */
[-C--:B------:R-:W-:Y:S01]  /*1a70*/  LEA.HI.X.SX32 R163, R7, R225.reuse, 0x1, P4 ;  /* 0x000000e107a37211 */ /* 0x080fe200020f0eff */
[----:B------:R-:W-:Y:S01]  /*1a80*/  IMAD R7, R11, 0x1b, RZ ;  /* 0x0000001b0b077824 */ /* 0x000fe200078e02ff */
[CC--:B------:R-:W-:Y:S01]  /*1a90*/  IADD3 R180, P3, PT, R5.reuse, R224.reuse, RZ ;  /* 0x000000e005b47210 */ /* 0x0c0fe20007f7e0ff */
[----:B------:R-:W-:Y:S04]  /*1aa0*/  STS.U8 [R80+UR10+0x1880], R105 ;  /* 0x0018806950007988 */ /* 0x000fe8000800000a */
        /* <DEDUP_REMOVED lines=9> */
[----:B------:R-:W-:Y:S01]  /*1b40*/  STS.U8 [R79+UR10+0x100], R8 ;  /* 0x000100084f007988 */ /* 0x000fe2000800000a */
[----:B------:R-:W-:Y:S01]  /*1b50*/  STTM.16dp32bit_t0_t15.x64 tmem[UR11], RZ ;  /* 0x000000ff000079ed */ /* 0x000fe20008b0000b */
[----:B------:R-:W-:Y:S01]  /*1b60*/  STTM.16dp32bit_t16_t31.x64 tmem[UR11+0x40], RZ ;  /* 0x000040ff000079ed */ /* 0x000fe20008b2000b */
[----:B------:R-:W-:Y:S01]  /*1b70*/  LEA.HI.X.SX32 R179, R5, R225, 0x1, P3 ;  /* 0x000000e105b37211 */ /* 0x000fe200018f0eff */
[----:B------:R-:W-:Y:S01]  /*1b80*/  STS.U8 [R79+UR10+0x300], R12 ;  /* 0x0003000c4f007988 */ /* 0x000fe2000800000a */
[----:B------:R-:W-:Y:S01]  /*1b90*/  IADD3 R158, P3, PT, R7, R224, RZ ;  /* 0x000000e0079e7210 */ /* 0x000fe20007f7e0ff */
[----:B------:R-:W-:Y:S01]  /*1ba0*/  IMAD R5, R11, 0x15, RZ ;  /* 0x000000150b057824 */ /* 0x000fe200078e02ff */
[----:B------:R-:W-:-:S04]  /*1bb0*/  @!UP0 UIADD3 UR4, UPT, UPT, -UR8, 0x100000, URZ ;  /* 0x0010000008048890 */ /* 0x000fc8000fffe1ff */
[----:B------:R-:W-:Y:S02]  /*1bc0*/  @!UP0 USHF.L.U32 UR5, UR4, 0xb, URZ ;  /* 0x0000000b04058899 */ /* 0x000fe400080006ff */
[----:B------:R-:W-:Y:S01]  /*1bd0*/  @!UP0 USHF.L.U32 UR4, UR4, 0x1, URZ ;  /* 0x0000000104048899 */ /* 0x000fe200080006ff */
[----:B------:R-:W-:Y:S01]  /*1be0*/  STS.U8 [R79+UR10+0x500], R14 ;  /* 0x0005000e4f007988 */ /* 0x000fe2000800000a */
[-C--:B------:R-:W-:Y:S01]  /*1bf0*/  LEA.HI.X.SX32 R159, R7, R225.reuse, 0x1, P3 ;  /* 0x000000e1079f7211 */ /* 0x080fe200018f0eff */
[----:B------:R-:W-:Y:S01]  /*1c00*/  IMAD R7, R11, 0x16, RZ ;  /* 0x000000160b077824 */ /* 0x000fe200078e02ff */
[-C--:B------:R-:W-:Y:S01]  /*1c10*/  IADD3 R176, P3, PT, R5, R224.reuse, RZ ;  /* 0x000000e005b07210 */ /* 0x080fe20007f7e0ff */
[----:B------:R-:W-:Y:S01]  /*1c20*/  STS.U8 [R79+UR10+0x700], R16 ;  /* 0x000700104f007988 */ /* 0x000fe2000800000a */
[--C-:B------:R-:W-:Y:S02]  /*1c30*/  IMAD.IADD R208, R209, 0x1, R224.reuse ;  /* 0x00000001d1d07824 */ /* 0x100fe400078e02e0 */
[----:B------:R-:W-:Y:S01]  /*1c40*/  IMAD.IADD R206, R207, 0x1, R224 ;  /* 0x00000001cfce7824 */ /* 0x000fe200078e02e0 */
[----:B------:R-:W-:Y:S01]  /*1c50*/  IADD3 R174, P4, PT, R7, R224, RZ ;  /* 0x000000e007ae7210 */ /* 0x000fe20007f9e0ff */
[----:B------:R-:W-:Y:S01]  /*1c60*/  STS.U8 [R79+UR10+0x900], R18 ;  /* 0x000900124f007988 */ /* 0x000fe2000800000a */
[-C--:B------:R-:W-:Y:S01]  /*1c70*/  LEA.HI.X.SX32 R177, R5, R225.reuse, 0x1, P3 ;  /* 0x000000e105b17211 */ /* 0x080fe200018f0eff */
[----:B------:R-:W-:Y:S01]  /*1c80*/  IMAD.SHL.U32 R5, R11, 0x8, RZ ;  /* 0x000000080b057824 */ /* 0x000fe200078e00ff */
[----:B------:R-:W-:Y:S01]  /*1c90*/  LEA.HI.X.SX32 R175, R7, R225, 0x1, P4 ;  /* 0x000000e107af7211 */ /* 0x000fe200020f0eff */
[----:B------:R-:W-:Y:S01]  /*1ca0*/  STS.U8 [R79+UR10+0xb00], R20 ;  /* 0x000b00144f007988 */ /* 0x000fe2000800000a */
[----:B------:R-:W-:-:S02]  /*1cb0*/  IMAD R7, R11, 0xf, RZ ;  /* 0x0000000f0b077824 */ /* 0x000fc400078e02ff */
[----:B------:R-:W-:Y:S01]  /*1cc0*/  IMAD R203, R171, 0xb, RZ ;  /* 0x0000000babcb7824 */ /* 0x000fe200078e02ff */
[----:B------:R-:W-:Y:S01]  /*1cd0*/  STS.U8 [R79+UR10+0xd00], R22 ;  /* 0x000d00164f007988 */ /* 0x000fe2000800000a */
[--C-:B------:R-:W-:Y:S02]  /*1ce0*/  IMAD.IADD R220, R221, 0x1, R224.reuse ;  /* 0x00000001dddc7824 */ /* 0x100fe400078e02e0 */
[----:B------:R-:W-:Y:S01]  /*1cf0*/  IMAD.SHL.U32 R217, R171, 0x4, RZ ;  /* 0x00000004abd97824 */ /* 0x000fe200078e00ff */
[----:B------:R-:W-:Y:S01]  /*1d00*/  STS.U8 [R79+UR10+0xf00], R24 ;  /* 0x000f00184f007988 */ /* 0x000fe2000800000a */
[--C-:B------:R-:W-:Y:S02]  /*1d10*/  IMAD.IADD R204, R205, 0x1, R224.reuse ;  /* 0x00000001cdcc7824 */ /* 0x100fe400078e02e0 */
[----:B------:R-:W-:Y:S01]  /*1d20*/  IMAD R215, R171, 0x5, RZ ;  /* 0x00000005abd77824 */ /* 0x000fe200078e02ff */
[----:B------:R-:W-:Y:S01]  /*1d30*/  STS.U8 [R79+UR10+0x1100], R38 ;  /* 0x001100264f007988 */ /* 0x000fe2000800000a */
[----:B------:R-:W-:-:S02]  /*1d40*/  IMAD.IADD R218, R219, 0x1, R224 ;  /* 0x00000001dbda7824 */ /* 0x000fc400078e02e0 */
[C---:B------:R-:W-:Y:S01]  /*1d50*/  IMAD R201, R171.reuse, 0xc, RZ ;  /* 0x0000000cabc97824 */ /* 0x040fe200078e02ff */
[----:B------:R-:W-:Y:S01]  /*1d60*/  STS.U8 [R79+UR10+0x1300], R40 ;  /* 0x001300284f007988 */ /* 0x000fe2000800000a */
[C---:B------:R-:W-:Y:S02]  /*1d70*/  IMAD R199, R171.reuse, 0xd, RZ ;  /* 0x0000000dabc77824 */ /* 0x040fe400078e02ff */
[C---:B------:R-:W-:Y:S01]  /*1d80*/  IMAD R213, R171.reuse, 0x6, RZ ;  /* 0x00000006abd57824 */ /* 0x040fe200078e02ff */
[----:B------:R-:W-:Y:S01]  /*1d90*/  STS.U8 [R79+UR10+0x1500], R44 ;  /* 0x0015002c4f007988 */ /* 0x000fe2000800000a */
[----:B------:R-:W-:Y:S01]  /*1da0*/  PRMT R41, RZ, 0x7610, R41 ;  /* 0x00007610ff297816 */ /* 0x000fe20000000029 */
[----:B------:R-:W-:Y:S01]  /*1db0*/  IMAD R197, R171, 0xe, RZ ;  /* 0x0000000eabc57824 */ /* 0x000fe200078e02ff */
[----:B------:R-:W-:Y:S01]  /*1dc0*/  PRMT R33, RZ, 0x7610, R33 ;  /* 0x00007610ff217816 */ /* 0x000fe20000000021 */
[----:B------:R-:W-:Y:S01]  /*1dd0*/  STS.U8 [R79+UR10+0x1700], R46 ;  /* 0x0017002e4f007988 */ /* 0x000fe2000800000a */
[----:B------:R-:W-:-:S02]  /*1de0*/  PRMT R43, RZ, 0x7610, R43 ;  /* 0x00007610ff2b7816 */ /* 0x000fc4000000002b */
[----:B------:R-:W-:Y:S01]  /*1df0*/  PRMT R26, RZ, 0x7610, R26 ;  /* 0x00007610ff1a7816 */ /* 0x000fe2000000001a */
[----:B------:R-:W-:Y:S01]  /*1e00*/  STS.U8 [R79+UR10+0x1900], R48 ;  /* 0x001900304f007988 */ /* 0x000fe2000800000a */
[----:B------:R-:W-:Y:S02]  /*1e10*/  PRMT R6, RZ, 0x7610, R6 ;  /* 0x00007610ff067816 */ /* 0x000fe40000000006 */
[----:B------:R-:W-:Y:S01]  /*1e20*/  PRMT R28, RZ, 0x7610, R28 ;  /* 0x00007610ff1c7816 */ /* 0x000fe2000000001c */
[----:B------:R-:W-:Y:S01]  /*1e30*/  STS.U8 [R79+UR10+0x1b00], R50 ;  /* 0x001b00324f007988 */ /* 0x000fe2000800000a */
[----:B------:R-:W-:Y:S01]  /*1e40*/  IMAD R211, R171, 0x7, RZ ;  /* 0x00000007abd37824 */ /* 0x000fe200078e02ff */
[----:B------:R-:W-:Y:S01]  /*1e50*/  PRMT R37, RZ, 0x7610, R37 ;  /* 0x00007610ff257816 */ /* 0x000fe20000000025 */
[----:B-1----:R-:W1:Y:S01]  /*1e60*/  LDC.64 R82, c[0x0][0x390] ;  /* 0x0000e400ff527b82 */ /* 0x002e620000000a00 */
[----:B------:R-:W-:Y:S04]  /*1e70*/  STS.U8 [R79+UR10+0x1d00], R30 ;  /* 0x001d001e4f007988 */ /* 0x000fe8000800000a */
        /* <DEDUP_REMOVED lines=9> */
[----:B------:R2:W-:Y:S04]  /*1f10*/  STS.U8 [R78+UR10+0x380], R9 ;  /* 0x000380094e007988 */ /* 0x0005e8000800000a */
[----:B------:R4:W-:Y:S04]  /*1f20*/  STS.U8 [R78+UR10+0x780], R13 ;  /* 0x0007800d4e007988 */ /* 0x0009e8000800000a */
[----:B------:R-:W-:Y:S04]  /*1f30*/  STS.U8 [R78+UR10+0xb80], R15 ;  /* 0x000b800f4e007988 */ /* 0x000fe8000800000a */
[----:B------:R-:W-:Y:S04]  /*1f40*/  STS.U8 [R78+UR10+0xf80], R17 ;  /* 0x000f80114e007988 */ /* 0x000fe8000800000a */
[----:B------:R-:W-:Y:S04]  /*1f50*/  STS.U8 [R78+UR10+0x1380], R19 ;  /* 0x001380134e007988 */ /* 0x000fe8000800000a */
[----:B------:R0:W-:Y:S04]  /*1f60*/  STS.U8 [R78+UR10+0x1780], R21 ;  /* 0x001780154e007988 */ /* 0x0001e8000800000a */
[----:B------:R0:W-:Y:S04]  /*1f70*/  STS.U8 [R78+UR10+0x1b80], R23 ;  /* 0x001b80174e007988 */ /* 0x0001e8000800000a */
[----:B------:R0:W-:Y:S01]  /*1f80*/  STS.U8 [R78+UR10+0x1f80], R25 ;  /* 0x001f80194e007988 */ /* 0x0001e2000800000a */
[-C--:B------:R-:W-:Y:S01]  /*1f90*/  IADD3 R194, P4, PT, R7, R224.reuse, RZ ;  /* 0x000000e007c27210 */ /* 0x080fe20007f9e0ff */
[----:B--2---:R-:W-:Y:S01]  /*1fa0*/  IMAD R9, R11, 0x1d, RZ ;  /* 0x0000001d0b097824 */ /* 0x004fe200078e02ff */
[-C--:B------:R-:W-:Y:S01]  /*1fb0*/  IADD3 RZ, P3, PT, R5, R224.reuse, RZ ;  /* 0x000000e005ff7210 */ /* 0x080fe20007f7e0ff */
[----:B------:R-:W2:Y:S02]  /*1fc0*/  FENCE.VIEW.ASYNC.T ;  /* 0x00000000000073c6 */ /* 0x000ea40000000200 */
[----:B--2---:R-:W-:Y:S01]  /*1fd0*/  BAR.SYNC.DEFER_BLOCKING 0x0 ;  /* 0x0000000000007b1d */ /* 0x004fe20000010000 */
[-C--:B------:R-:W-:Y:S01]  /*1fe0*/  LEA.HI.X.SX32 R195, R7, R225.reuse, 0x1, P4 ;  /* 0x000000e107c37211 */ /* 0x080fe200020f0eff */
[----:B------:R-:W-:Y:S01]  /*1ff0*/  IMAD R7, R11, 0x9, RZ ;  /* 0x000000090b077824 */ /* 0x000fe200078e02ff */
[----:B------:R-:W-:Y:S01]  /*2000*/  LEA.HI.X.SX32 R209, R5, R225, 0x1, P3 ;  /* 0x000000e105d17211 */ /* 0x000fe200018f0eff */
[----:B------:R-:W-:Y:S01]  /*2010*/  IMAD.SHL.U32 R5, R11, 0x2, RZ ;  /* 0x000000020b057824 */ /* 0x000fe200078e00ff */
[----:B------:R-:W-:-:S02]  /*2020*/  IADD3 R156, P5, PT, R9, R224, RZ ;  /* 0x000000e0099c7210 */ /* 0x000fc40007fbe0ff */
[-C--:B------:R-:W-:Y:S02]  /*2030*/  IADD3 RZ, P4, PT, R7, R224.reuse, RZ ;  /* 0x000000e007ff7210 */ /* 0x080fe40007f9e0ff */
[-C--:B------:R-:W-:Y:S01]  /*2040*/  LEA.HI.X.SX32 R157, R9, R225.reuse, 0x1, P5 ;  /* 0x000000e1099d7211 */ /* 0x080fe200028f0eff */
[----:B------:R-:W-:Y:S01]  /*2050*/  IMAD R9, R11, 0x1e, RZ ;  /* 0x0000001e0b097824 */ /* 0x000fe200078e02ff */
[-C--:B------:R-:W-:Y:S02]  /*2060*/  IADD3 RZ, P3, PT, R5, R224.reuse, RZ ;  /* 0x000000e005ff7210 */ /* 0x080fe40007f7e0ff */
[-C--:B------:R-:W-:Y:S01]  /*2070*/  LEA.HI.X.SX32 R207, R7, R225.reuse, 0x1, P4 ;  /* 0x000000e107cf7211 */ /* 0x080fe200020f0eff */
[----:B------:R-:W-:Y:S01]  /*2080*/  IMAD R7, R11, 0xa, RZ ;  /* 0x0000000a0b077824 */ /* 0x000fe200078e02ff */
[----:B------:R-:W-:Y:S01]  /*2090*/  LEA.HI.X.SX32 R221, R5, R225, 0x1, P3 ;  /* 0x000000e105dd7211 */ /* 0x000fe200018f0eff */
[----:B------:R-:W-:Y:S01]  /*20a0*/  IMAD R5, R11, 0x3, RZ ;  /* 0x000000030b057824 */ /* 0x000fe200078e02ff */
[----:B------:R-:W-:-:S02]  /*20b0*/  IADD3 R154, P5, PT, R9, R224, RZ ;  /* 0x000000e0099a7210 */ /* 0x000fc40007fbe0ff */
[-C--:B------:R-:W-:Y:S02]  /*20c0*/  IADD3 RZ, P4, PT, R7, R224.reuse, RZ ;  /* 0x000000e007ff7210 */ /* 0x080fe40007f9e0ff */
[----:B------:R-:W-:Y:S01]  /*20d0*/  LEA.HI.X.SX32 R155, R9, R225, 0x1, P5 ;  /* 0x000000e1099b7211 */ /* 0x000fe200028f0eff */
[----:B------:R-:W-:Y:S01]  /*20e0*/  IMAD R9, R11, 0xb, RZ ;  /* 0x0000000b0b097824 */ /* 0x000fe200078e02ff */
[----:B------:R-:W-:Y:S01]  /*20f0*/  IADD3 RZ, P3, PT, R5, R224, RZ ;  /* 0x000000e005ff7210 */ /* 0x000fe20007f7e0ff */
[----:B------:R-:W2:Y:S02]  /*2100*/  FENCE.VIEW.ASYNC.S ;  /* 0x00000000000073c6 */ /* 0x000ea40000000000 */
[----:B--2---:R2:W0:Y:S02]  /*2110*/  @!UP1 SYNCS.EXCH.64 URZ, [UR12], UR4 ;  /* 0x000000040cff95b2 */ /* 0x0044240008000100 */
[----:B0-----:R-:W-:Y:S01]  /*2120*/  BAR.SYNC.DEFER_BLOCKING 0x0 ;  /* 0x0000000000007b1d */ /* 0x001fe20000010000 */
[----:B------:R-:W-:-:S02]  /*2130*/  IADD3 R222, P5, PT, R224, R171, RZ ;  /* 0x000000abe0de7210 */ /* 0x000fc40007fbe0ff */
[-C--:B------:R-:W-:Y:S01]  /*2140*/  LEA.HI.X.SX32 R205, R7, R225.reuse, 0x1, P4 ;  /* 0x000000e107cd7211 */ /* 0x080fe200020f0eff */
[----:B------:R-:W-:Y:S01]  /*2150*/  IMAD R7, R11, 0x5, RZ ;  /* 0x000000050b077824 */ /* 0x000fe200078e02ff */
[-C--:B------:R-:W-:Y:S01]  /*2160*/  LEA.HI.X.SX32 R219, R5, R225.reuse, 0x1, P3 ;  /* 0x000000e105db7211 */ /* 0x080fe200018f0eff */
[----:B------:R-:W-:Y:S01]  /*2170*/  IMAD.SHL.U32 R5, R11, 0x4, RZ ;  /* 0x000000040b057824 */ /* 0x000fe200078e00ff */
[-C--:B------:R-:W-:Y:S02]  /*2180*/  LEA.HI.X.SX32 R223, R171, R225.reuse, 0x1, P5 ;  /* 0x000000e1abdf7211 */ /* 0x080fe400028f0eff */
[-C--:B------:R-:W-:Y:S01]  /*2190*/  IADD3 RZ, P5, PT, R9, R224.reuse, RZ ;  /* 0x000000e009ff7210 */ /* 0x080fe20007fbe0ff */
[--C-:B------:R-:W-:Y:S01]  /*21a0*/  IMAD.IADD R202, R203, 0x1, R224.reuse ;  /* 0x00000001cbca7824 */ /* 0x100fe200078e02e0 */
[-C--:B------:R-:W-:Y:S01]  /*21b0*/  IADD3 RZ, P3, PT, R5, R224.reuse, RZ ;  /* 0x000000e005ff7210 */ /* 0x080fe20007f7e0ff */
[--C-:B------:R-:W-:Y:S01]  /*21c0*/  IMAD.IADD R216, R217, 0x1, R224.reuse ;  /* 0x00000001d9d87824 */ /* 0x100fe200078e02e0 */
[-C--:B------:R-:W-:Y:S01]  /*21d0*/  LEA.HI.X.SX32 R203, R9, R225.reuse, 0x1, P5 ;  /* 0x000000e109cb7211 */ /* 0x080fe200028f0eff */
[----:B------:R-:W-:Y:S01]  /*21e0*/  IMAD R9, R11, 0xc, RZ ;  /* 0x0000000c0b097824 */ /* 0x000fe200078e02ff */
[-C--:B------:R-:W-:Y:S01]  /*21f0*/  IADD3 RZ, P4, PT, R7, R224.reuse, RZ ;  /* 0x000000e007ff7210 */ /* 0x080fe20007f9e0ff */
[--C-:B------:R-:W-:Y:S01]  /*2200*/  IMAD.IADD R214, R215, 0x1, R224.reuse ;  /* 0x00000001d7d67824 */ /* 0x100fe200078e02e0 */
[-C--:B------:R-:W-:Y:S01]  /*2210*/  LEA.HI.X.SX32 R217, R5, R225.reuse, 0x1, P3 ;  /* 0x000000e105d97211 */ /* 0x080fe200018f0eff */
[----:B------:R-:W-:Y:S01]  /*2220*/  IMAD R5, R11, 0x6, RZ ;  /* 0x000000060b057824 */ /* 0x000fe200078e02ff */
[-C--:B------:R-:W-:Y:S01]  /*2230*/  LEA.HI.X.SX32 R215, R7, R225.reuse, 0x1, P4 ;  /* 0x000000e107d77211 */ /* 0x080fe200020f0eff */
[----:B------:R-:W-:Y:S01]  /*2240*/  IMAD R7, R11, 0xd, RZ ;  /* 0x0000000d0b077824 */ /* 0x000fe200078e02ff */
[-C--:B------:R-:W-:Y:S01]  /*2250*/  IADD3 RZ, P5, PT, R9, R224.reuse, RZ ;  /* 0x000000e009ff7210 */ /* 0x080fe20007fbe0ff */
[--C-:B------:R-:W-:Y:S01]  /*2260*/  IMAD.IADD R200, R201, 0x1, R224.reuse ;  /* 0x00000001c9c87824 */ /* 0x100fe200078e02e0 */
[-C--:B------:R-:W-:Y:S01]  /*2270*/  IADD3 RZ, P3, PT, R5, R224.reuse, RZ ;  /* 0x000000e005ff7210 */ /* 0x080fe20007f7e0ff */
[--C-:B------:R-:W-:Y:S01]  /*2280*/  IMAD.IADD R198, R199, 0x1, R224.reuse ;  /* 0x00000001c7c67824 */ /* 0x100fe200078e02e0 */
[----:B------:R-:W-:Y:S01]  /*2290*/  LEA.HI.X.SX32 R201, R9, R225, 0x1, P5 ;  /* 0x000000e109c97211 */ /* 0x000fe200028f0eff */
[----:B------:R-:W-:Y:S01]  /*22a0*/  IMAD R9, R11, 0xe, RZ ;  /* 0x0000000e0b097824 */ /* 0x000fe200078e02ff */
[----:B------:R-:W-:Y:S01]  /*22b0*/  IADD3 RZ, P4, PT, R7, R224, RZ ;  /* 0x000000e007ff7210 */ /* 0x000fe20007f9e0ff */
[----:B------:R-:W-:Y:S01]  /*22c0*/  IMAD.IADD R212, R213, 0x1, R224 ;  /* 0x00000001d5d47824 */ /* 0x000fe200078e02e0 */
[----:B----4-:R-:W-:Y:S01]  /*22d0*/  PRMT R13, RZ, 0x7610, R13 ;  /* 0x00007610ff0d7816 */ /* 0x010fe2000000000d */
[----:B------:R-:W4:Y:S01]  /*22e0*/  @P2 LDG.E.U8 R27, desc[UR28][R192.64] ;  /* 0x0000001cc01b2981 */ /* 0x000f22000c1e1100 */
[----:B------:R-:W-:-:S02]  /*22f0*/  PRMT R21, RZ, 0x7610, R21 ;  /* 0x00007610ff157816 */ /* 0x000fc40000000015 */
[----:B------:R-:W-:Y:S01]  /*2300*/  PRMT R18, RZ, 0x7610, R18 ;  /* 0x00007610ff127816 */ /* 0x000fe20000000012 */
[----:B------:R-:W4:Y:S01]  /*2310*/  @P2 LDG.E.U8 R41, desc[UR28][R166.64] ;  /* 0x0000001ca6292981 */ /* 0x000f22000c1e1100 */
[----:B------:R-:W-:Y:S02]  /*2320*/  PRMT R15, RZ, 0x7610, R15 ;  /* 0x00007610ff0f7816 */ /* 0x000fe4000000000f */
[----:B------:R-:W-:Y:S01]  /*2330*/  PRMT R12, RZ, 0x7610, R12 ;  /* 0x00007610ff0c7816 */ /* 0x000fe2000000000c */
[----:B------:R-:W4:Y:S01]  /*2340*/  @P2 LDG.E.U8 R13, desc[UR28][R224.64] ;  /* 0x0000001ce00d2981 */ /* 0x000f22000c1e1100 */
[----:B------:R-:W-:Y:S02]  /*2350*/  PRMT R23, RZ, 0x7610, R23 ;  /* 0x00007610ff177816 */ /* 0x000fe40000000017 */
[----:B------:R-:W-:Y:S01]  /*2360*/  PRMT R35, RZ, 0x7610, R35 ;  /* 0x00007610ff237816 */ /* 0x000fe20000000023 */
[----:B------:R-:W4:Y:S01]  /*2370*/  @P2 LDG.E.U8 R21, desc[UR28][R208.64] ;  /* 0x0000001cd0152981 */ /* 0x000f22000c1e1100 */
[-C--:B------:R-:W-:Y:S01]  /*2380*/  LEA.HI.X.SX32 R199, R7, R225.reuse, 0x1, P4 ;  /* 0x000000e107c77211 */ /* 0x080fe200020f0eff */
[----:B------:R-:W-:Y:S01]  /*2390*/  IMAD R7, R11, 0x17, RZ ;  /* 0x000000170b077824 */ /* 0x000fe200078e02ff */
[----:B------:R-:W-:Y:S01]  /*23a0*/  LEA.HI.X.SX32 R213, R5, R225, 0x1, P3 ;  /* 0x000000e105d57211 */ /* 0x000fe200018f0eff */
[C---:B------:R-:W-:Y:S01]  /*23b0*/  IMAD R5, R11.reuse, 0x7, RZ ;  /* 0x000000070b057824 */ /* 0x040fe200078e02ff */
[----:B------:R-:W-:Y:S01]  /*23c0*/  PRMT R45, RZ, 0x7610, R45 ;  /* 0x00007610ff2d7816 */ /* 0x000fe2000000002d */
[----:B------:R-:W-:Y:S01]  /*23d0*/  IMAD R11, R11, 0x1f, RZ ;  /* 0x0000001f0b0b7824 */ /* 0x000fe200078e02ff */
[----:B------:R-:W-:Y:S01]  /*23e0*/  PRMT R17, RZ, 0x7610, R17 ;  /* 0x00007610ff117816 */ /* 0x000fe20000000011 */
[----:B------:R-:W4:Y:S01]  /*23f0*/  @P2 LDG.E.U8 R33, desc[UR28][R184.64] ;  /* 0x0000001cb8212981 */ /* 0x000f22000c1e1100 */
[----:B------:R-:W-:-:S02]  /*2400*/  PRMT R25, RZ, 0x7610, R25 ;  /* 0x00007610ff197816 */ /* 0x000fc40000000019 */
[----:B------:R-:W-:Y:S01]  /*2410*/  PRMT R22, RZ, 0x7610, R22 ;  /* 0x00007610ff167816 */ /* 0x000fe20000000016 */
[----:B------:R-:W4:Y:S01]  /*2420*/  @P2 LDG.E.U8 R43, desc[UR28][R164.64] ;  /* 0x0000001ca42b2981 */ /* 0x000f22000c1e1100 */
[----:B------:R-:W-:Y:S02]  /*2430*/  PRMT R8, RZ, 0x7610, R8 ;  /* 0x00007610ff087816 */ /* 0x000fe40000000008 */
[----:B------:R-:W-:Y:S01]  /*2440*/  PRMT R14, RZ, 0x7610, R14 ;  /* 0x00007610ff0e7816 */ /* 0x000fe2000000000e */
[----:B------:R-:W4:Y:S01]  /*2450*/  @P2 LDG.E.U8 R15, desc[UR28][R222.64] ;  /* 0x0000001cde0f2981 */ /* 0x000f22000c1e1100 */
[----:B------:R-:W-:Y:S01]  /*2460*/  IADD3 RZ, P5, PT, R9, R224, RZ ;  /* 0x000000e009ff7210 */ /* 0x000fe20007fbe0ff */
[----:B------:R-:W-:Y:S01]  /*2470*/  IMAD.IADD R196, R197, 0x1, R224 ;  /* 0x00000001c5c47824 */ /* 0x000fe200078e02e0 */
[----:B------:R-:W-:Y:S01]  /*2480*/  PRMT R29, RZ, 0x7610, R29 ;  /* 0x00007610ff1d7816 */ /* 0x000fe2000000001d */
[----:B------:R-:W4:Y:S01]  /*2490*/  @P2 LDG.E.U8 R23, desc[UR28][R206.64] ;  /* 0x0000001cce172981 */ /* 0x000f22000c1e1100 */
[----:B------:R-:W-:-:S02]  /*24a0*/  LEA.HI.X.SX32 R197, R9, R225, 0x1, P5 ;  /* 0x000000e109c57211 */ /* 0x000fc400028f0eff */
[----:B------:R-:W-:Y:S01]  /*24b0*/  PRMT R47, RZ, 0x7610, R47 ;  /* 0x00007610ff2f7816 */ /* 0x000fe2000000002f */
[----:B------:R-:W4:Y:S01]  /*24c0*/  @P2 LDG.E.U8 R18, desc[UR28][R182.64] ;  /* 0x0000001cb6122981 */ /* 0x000f22000c1e1100 */
[-C--:B------:R-:W-:Y:S01]  /*24d0*/  IADD3 RZ, P3, PT, R5, R224.reuse, RZ ;  /* 0x000000e005ff7210 */ /* 0x080fe20007f7e0ff */
[----:B------:R-:W-:Y:S01]  /*24e0*/  IMAD.IADD R210, R211, 0x1, R224 ;  /* 0x00000001d3d27824 */ /* 0x000fe200078e02e0 */
[-C--:B------:R-:W-:Y:S01]  /*24f0*/  IADD3 R168, P4, PT, R7, R224.reuse, RZ ;  /* 0x000000e007a87210 */ /* 0x080fe20007f9e0ff */
[----:B------:R-:W4:Y:S01]  /*2500*/  @P2 LDG.E.U8 R26, desc[UR28][R162.64] ;  /* 0x0000001ca21a2981 */ /* 0x000f22000c1e1100 */
[----:B------:R-:W-:Y:S01]  /*2510*/  IADD3 R152, P5, PT, R11, R224, RZ ;  /* 0x000000e00b987210 */ /* 0x000fe20007fbe0ff */
[----:B--2---:R-:W0:Y:S02]  /*2520*/  LDCU.64 UR4, c[0x0][0x3d0] ;  /* 0x00007a00ff0477ac */ /* 0x004e240008000a00 */
[----:B------:R-:W2:Y:S01]  /*2530*/  @P2 LDG.E.U8 R6, desc[UR28][R220.64] ;  /* 0x0000001cdc062981 */ /* 0x000ea2000c1e1100 */
[----:B------:R-:W-:-:S03]  /*2540*/  PRMT R19, RZ, 0x7610, R19 ;  /* 0x00007610ff137816 */ /* 0x000fc60000000013 */
        /* <DEDUP_REMOVED lines=17> */
[----:B------:R-:W-:-:S03]  /*2660*/  LEA.HI.X.SX32 R211, R5, R225, 0x1, P3 ;  /* 0x000000e105d37211 */ /* 0x000fc600018f0eff */
[----:B------:R-:W2:Y:S01]  /*2670*/  @P2 LDG.E.U8 R29, desc[UR28][R198.64] ;  /* 0x0000001cc61d2981 */ /* 0x000ea2000c1e1100 */
[-C--:B------:R-:W-:Y:S02]  /*2680*/  LEA.HI.X.SX32 R169, R7, R225.reuse, 0x1, P4 ;  /* 0x000000e107a97211 */ /* 0x080fe400020f0eff */
[----:B------:R-:W-:Y:S01]  /*2690*/  LEA.HI.X.SX32 R153, R11, R225, 0x1, P5 ;  /* 0x000000e10b997211 */ /* 0x000fe200028f0eff */
[----:B------:R-:W2:Y:S04]  /*26a0*/  @P2 LDG.E.U8 R37, desc[UR28][R176.64] ;  /* 0x0000001cb0252981 */ /* 0x000ea8000c1e1100 */
        /* <DEDUP_REMOVED lines=9> */
[----:B------:R-:W2:Y:S01]  /*2740*/  @P2 LDG.E.U8 R49, desc[UR28][R152.64] ;  /* 0x0000001c98312981 */ /* 0x000ea2000c1e1100 */
[----:B------:R-:W-:Y:S01]  /*2750*/  LOP3.LUT R4, R0, 0x1f, RZ, 0xc0, !PT ;  /* 0x0000001f00047812 */ /* 0x000fe200078ec0ff */
[----:B0-----:R-:W-:-:S04]  /*2760*/  UIMAD UR4, UR7, UR4, URZ ;  /* 0x00000004070472a4 */ /* 0x001fc8000f8e02ff */
[----:B------:R-:W-:Y:S01]  /*2770*/  IMAD R5, R4, UR5, RZ ;  /* 0x0000000504057c24 */ /* 0x000fe2000f8e02ff */
[----:B------:R-:W-:-:S04]  /*2780*/  SHF.R.U32.HI R4, RZ, 0x5, R0 ;  /* 0x00000005ff047819 */ /* 0x000fc80000011600 */
[----:B------:R-:W-:Y:S02]  /*2790*/  SGXT.U32 R4, R4, 0x2 ;  /* 0x000000020404781a */ /* 0x000fe40000000000 */
[----:B-1----:R-:W-:Y:S02]  /*27a0*/  IADD3 R82, P3, P4, R5, UR4, R82 ;  /* 0x0000000405527c10 */ /* 0x002fe4000fc7e052 */
[----:B------:R-:W-:Y:S01]  /*27b0*/  SHF.R.S32.HI R20, RZ, 0x1f, R5 ;  /* 0x0000001fff147819 */ /* 0x000fe20000011405 */
[----:B---3--:R-:W-:Y:S01]  /*27c0*/  IMAD R5, R4, R32, RZ ;  /* 0x0000002004057224 */ /* 0x008fe200078e02ff */
[----:B------:R-:W-:-:S04]  /*27d0*/  @!UP0 UIADD3 UR14, UPT, UPT, -UR8, 0x100000, URZ ;  /* 0x00100000080e8890 */ /* 0x000fc8000fffe1ff */
[----:B------:R-:W-:Y:S02]  /*27e0*/  @!UP0 USHF.L.U32 UR15, UR14, 0xb, URZ ;  /* 0x0000000b0e0f8899 */ /* 0x000fe400080006ff */
[----:B------:R-:W-:Y:S01]  /*27f0*/  @!UP0 USHF.L.U32 UR14, UR14, 0x1, URZ ;  /* 0x000000010e0e8899 */ /* 0x000fe200080006ff */
[----:B------:R-:W-:Y:S01]  /*2800*/  IMAD R53, R32, 0x4, R5 ;  /* 0x0000000420357824 */ /* 0x000fe200078e0205 */
[----:B------:R-:W-:-:S03]  /*2810*/  VOTEU.ALL UP1, P1 ;  /* 0x0000000000ff7886 */ /* 0x000fc60000820000 */
[----:B------:R-:W-:Y:S01]  /*2820*/  IMAD R7, R32, 0x4, R53 ;  /* 0x0000000420077824 */ /* 0x000fe200078e0235 */
[----:B------:R-:W-:-:S03]  /*2830*/  USHF.R.S32.HI UR5, URZ, 0x1f, UR4 ;  /* 0x0000001fff057899 */ /* 0x000fc60008011404 */
[----:B------:R-:W-:-:S03]  /*2840*/  IMAD R55, R32, 0x4, R7 ;  /* 0x0000000420377824 */ /* 0x000fc600078e0207 */
[----:B------:R0:W1:Y:S01]  /*2850*/  @!UP1 SYNCS.EXCH.64 URZ, [UR10+0x5808], UR14 ;  /* 0x0058080e0aff95b2 */ /* 0x0000620008000100 */
[C---:B------:R-:W-:Y:S02]  /*2860*/  LOP3.LUT R77, R72.reuse, 0x40, RZ, 0x3c, !PT ;  /* 0x00000040484d7812 */ /* 0x040fe400078e3cff */
[----:B------:R-:W-:Y:S02]  /*2870*/  LOP3.LUT R76, R72, 0x50, RZ, 0x3c, !PT ;  /* 0x00000050484c7812 */ /* 0x000fe400078e3cff */
[----:B------:R-:W-:Y:S01]  /*2880*/  IADD3.X R20, PT, PT, R20, UR5, R83, P3, P4 ;  /* 0x0000000514147c10 */ /* 0x000fe20009fe8453 */
[----:B------:R-:W-:-:S04]  /*2890*/  @!UP0 UIADD3 UR4, UPT, UPT, -UR8, 0x100000, URZ ;  /* 0x0010000008048890 */ /* 0x000fc8000fffe1ff */
[----:B------:R-:W-:Y:S02]  /*28a0*/  @!UP0 USHF.L.U32 UR5, UR4, 0xb, URZ ;  /* 0x0000000b04058899 */ /* 0x000fe400080006ff */
[----:B------:R-:W-:Y:S01]  /*28b0*/  @!UP0 USHF.L.U32 UR4, UR4, 0x1, URZ ;  /* 0x0000000104048899 */ /* 0x000fe200080006ff */
[----:B------:R-:W-:Y:S02]  /*28c0*/  ISETP.EQ.U32.AND P3, PT, RZ, UR16, P2 ;  /* 0x00000010ff007c0c */ /* 0x000fe40009762070 */
[C---:B------:R-:W-:Y:S02]  /*28d0*/  LOP3.LUT R75, R72.reuse, 0x60, RZ, 0x3c, !PT ;  /* 0x00000060484b7812 */ /* 0x040fe400078e3cff */
[----:B------:R-:W-:Y:S01]  /*28e0*/  LOP3.LUT R74, R72, 0x70, RZ, 0x3c, !PT ;  /* 0x00000070484a7812 */ /* 0x000fe200078e3cff */
[----:B------:R-:W-:Y:S01]  /*28f0*/  VOTEU.ALL UP1, P1 ;  /* 0x0000000000ff7886 */ /* 0x000fe20000820000 */
[----:B------:R-:W-:Y:S01]  /*2900*/  IADD3 R150, P4, PT, R5, R82, RZ ;  /* 0x0000005205967210 */ /* 0x000fe20007f9e0ff */
[----:B------:R-:W-:-:S03]  /*2910*/  UIADD3 UR6, UPT, UPT, UR10, 0x3000, URZ ;  /* 0x000030000a067890 */ /* 0x000fc6000fffe0ff */
[----:B------:R-:W-:Y:S01]  /*2920*/  LEA.HI.X.SX32 R151, R5, R20, 0x1, P4 ;  /* 0x0000001405977211 */ /* 0x000fe200020f0eff */
[----:B------:R-:W-:Y:S01]  /*2930*/  UIADD3 UR13, UPT, UPT, UR34, 0x100000, URZ ;  /* 0x00100000220d7890 */ /* 0x000fe2000fffe0ff */
[----:B------:R-:W-:-:S04]  /*2940*/  IADD3 R146, P4, PT, R7, R82, RZ ;  /* 0x0000005207927210 */ /* 0x000fc80007f9e0ff */
[----:B------:R-:W-:Y:S01]  /*2950*/  LEA.HI.X.SX32 R147, R7, R20, 0x1, P4 ;  /* 0x0000001407937211 */ /* 0x000fe200020f0eff */
[----:B----4-:R3:W-:Y:S04]  /*2960*/  STS.U8 [R72+UR10+0x2800], R27 ;  /* 0x0028001b48007988 */ /* 0x0107e8000800000a */
[----:B------:R-:W-:Y:S04]  /*2970*/  STS.U8 [R72+UR10+0x2c00], R41 ;  /* 0x002c002948007988 */ /* 0x000fe8000800000a */
[----:B------:R-:W-:Y:S01]  /*2980*/  STS.U8 [R72+UR10+0x2000], R13 ;  /* 0x0020000d48007988 */ /* 0x000fe2000800000a */
[----:B---3--:R-:W-:-:S03]  /*2990*/  IMAD R27, R32, 0x4, R55 ;  /* 0x00000004201b7824 */ /* 0x008fc600078e0237 */
[----:B------:R-:W-:Y:S01]  /*29a0*/  STS.U8 [R72+UR10+0x2400], R21 ;  /* 0x0024001548007988 */ /* 0x000fe2000800000a */
[----:B------:R-:W-:-:S03]  /*29b0*/  IMAD R57, R32, 0x4, R27 ;  /* 0x0000000420397824 */ /* 0x000fc600078e021b */
[----:B------:R-:W-:Y:S04]  /*29c0*/  STS.U8 [R80+UR10+0x2880], R33 ;  /* 0x0028802150007988 */ /* 0x000fe8000800000a */
[----:B------:R-:W-:Y:S04]  /*29d0*/  STS.U8 [R80+UR10+0x2c80], R43 ;  /* 0x002c802b50007988 */ /* 0x000fe8000800000a */
[----:B------:R-:W-:Y:S04]  /*29e0*/  STS.U8 [R80+UR10+0x2080], R15 ;  /* 0x0020800f50007988 */ /* 0x000fe8000800000a */
[----:B------:R-:W-:Y:S04]  /*29f0*/  STS.U8 [R80+UR10+0x2480], R23 ;  /* 0x0024801750007988 */ /* 0x000fe8000800000a */
[----:B------:R-:W-:Y:S04]  /*2a00*/  STS.U8 [R79+UR10+0x2900], R18 ;  /* 0x002900124f007988 */ /* 0x000fe8000800000a */
[----:B------:R-:W-:Y:S04]  /*2a10*/  STS.U8 [R79+UR10+0x2d00], R26 ;  /* 0x002d001a4f007988 */ /* 0x000fe8000800000a */
[----:B--2---:R-:W-:Y:S04]  /*2a20*/  STS.U8 [R79+UR10+0x2100], R6 ;  /* 0x002100064f007988 */ /* 0x004fe8000800000a */
        /* <DEDUP_REMOVED lines=10> */
[----:B------:R-:W-:Y:S01]  /*2ad0*/  STS.U8 [R76+UR10+0x2a80], R37 ;  /* 0x002a80254c007988 */ /* 0x000fe2000800000a */
[----:B--2---:R-:W-:-:S03]  /*2ae0*/  IMAD R29, R32, 0x4, R57 ;  /* 0x00000004201d7824 */ /* 0x004fc600078e0239 */
[----:B------:R-:W-:Y:S01]  /*2af0*/  STS.U8 [R76+UR10+0x2e80], R47 ;  /* 0x002e802f4c007988 */ /* 0x000fe2000800000a */
[----:B------:R-:W-:-:S03]  /*2b00*/  IMAD R59, R32, 0x4, R29 ;  /* 0x00000004203b7824 */ /* 0x000fc600078e021d */
[----:B------:R-:W-:Y:S04]  /*2b10*/  STS.U8 [R76+UR10+0x2280], R19 ;  /* 0x002280134c007988 */ /* 0x000fe8000800000a */
[----:B------:R-:W-:Y:S04]  /*2b20*/  STS.U8 [R75+UR10+0x2b00], R24 ;  /* 0x002b00184b007988 */ /* 0x000fe8000800000a */
[----:B------:R-:W-:Y:S04]  /*2b30*/  STS.U8 [R75+UR10+0x2f00], R30 ;  /* 0x002f001e4b007988 */ /* 0x000fe8000800000a */
[----:B------:R-:W-:Y:S04]  /*2b40*/  STS.U8 [R75+UR10+0x2300], R10 ;  /* 0x0023000a4b007988 */ /* 0x000fe8000800000a */
[----:B------:R-:W-:Y:S04]  /*2b50*/  STS.U8 [R75+UR10+0x2700], R16 ;  /* 0x002700104b007988 */ /* 0x000fe8000800000a */
[----:B------:R2:W-:Y:S04]  /*2b60*/  STS.U8 [R74+UR10+0x2780], R31 ;  /* 0x0027801f4a007988 */ /* 0x0005e8000800000a */
[----:B------:R0:W-:Y:S04]  /*2b70*/  STS.U8 [R74+UR10+0x2380], R9 ;  /* 0x002380094a007988 */ /* 0x0001e8000800000a */
[----:B------:R0:W-:Y:S01]  /*2b80*/  STS.U8 [R74+UR10+0x2b80], R39 ;  /* 0x002b80274a007988 */ /* 0x0001e2000800000a */
[----:B--2---:R-:W-:-:S03]  /*2b90*/  IMAD R31, R32, 0x4, R59 ;  /* 0x00000004201f7824 */ /* 0x004fc600078e023b */
[----:B------:R0:W-:Y:S01]  /*2ba0*/  STS.U8 [R74+UR10+0x2f80], R49 ;  /* 0x002f80314a007988 */ /* 0x0001e2000800000a */
[----:B-1----:R1:W-:Y:S06]  /*2bb0*/  MEMBAR.ALL.CTA ;  /* 0x0000000000007992 */ /* 0x0023ec0000008000 */
[----:B-1----:R-:W-:Y:S04]  /*2bc0*/  FENCE.VIEW.ASYNC.S ;  /* 0x00000000000073c6 */ /* 0x002fe80000000000 */
[----:B------:R-:W1:Y:S02]  /*2bd0*/  FENCE.VIEW.ASYNC.S ;  /* 0x00000000000073c6 */ /* 0x000e640000000000 */
[----:B-1----:R0:W1:Y:S01]  /*2be0*/  @!UP1 SYNCS.EXCH.64 URZ, [UR10+0x3000], UR4 ;  /* 0x003000040aff95b2 */ /* 0x0020620008000100 */
[----:B------:R-:W-:Y:S01]  /*2bf0*/  PRMT R21, RZ, 0x7610, R21 ;  /* 0x00007610ff157816 */ /* 0x000fe20000000015 */
[----:B------:R-:W-:Y:S01]  /*2c00*/  IMAD R61, R32, 0x4, R31 ;  /* 0x00000004203d7824 */ /* 0x000fe200078e021f */
[----:B-1----:R-:W-:Y:S06]  /*2c10*/  BAR.SYNC.DEFER_BLOCKING 0x0 ;  /* 0x0000000000007b1d */ /* 0x002fec0000010000 */
[----:B0-----:R-:W-:Y:S05]  /*2c20*/  @!P3 BRA `(.L_x_6) ;  /* 0x000000000084b947 */ /* 0x001fea0003800000 */
[----:B------:R-:W-:Y:S02]  /*2c30*/  UIADD3 UR4, UPT, UPT, UR10, 0x2000, URZ ;  /* 0x000020000a047890 */ /* 0x000fe4000fffe0ff */
[----:B------:R-:W-:Y:S02]  /*2c40*/  USHF.R.U32.HI UR8, URZ, 0x4, UR10 ;  /* 0x00000004ff087899 */ /* 0x000fe4000801160a */
[----:B------:R-:W-:Y:S02]  /*2c50*/  USHF.R.U32.HI UR4, URZ, 0x4, UR4 ;  /* 0x00000004ff047899 */ /* 0x000fe40008011604 */
[----:B------:R-:W-:Y:S02]  /*2c60*/  USGXT.U32 UR8, UR8, 0xe ;  /* 0x0000000e0808789a */ /* 0x000fe40008000000 */
[----:B------:R-:W-:Y:S02]  /*2c70*/  USGXT.U32 UR14, UR4, 0xe ;  /* 0x0000000e040e789a */ /* 0x000fe40008000000 */
[----:B------:R-:W-:-:S02]  /*2c80*/  UIADD3 UR32, UP1, UPT, UR8, 0x80, URZ ;  /* 0x0000008008207890 */ /* 0x000fc4000ff3e0ff */
[----:B------:R-:W-:Y:S01]  /*2c90*/  UIADD3 UR30, UP2, UPT, UR14, 0x2, URZ ;  /* 0x000000020e1e7890 */ /* 0x000fe2000ff5e0ff */
[----:B------:R-:W-:Y:S01]  /*2ca0*/  UMOV UR4, URZ ;  /* 0x000000ff00047c82 */ /* 0x000fe20008000000 */
[----:B------:R-:W-:Y:S01]  /*2cb0*/  UMOV UR36, 0x0 ;  /* 0x0000000000247882 */ /* 0x000fe20000000000 */
[----:B------:R-:W-:Y:S02]  /*2cc0*/  UIADD3.X UR33, UPT, UPT, UR4, -0x7fffbfe0, URZ, UP1, !UPT ;  /* 0x8000402004217890 */ /* 0x000fe40008ffe4ff */
[----:B------:R-:W-:Y:S02]  /*2cd0*/  UIADD3.X UR31, UPT, UPT, UR4, 0x40004040, URZ, UP2, !UPT ;  /* 0x40004040041f7890 */ /* 0x000fe400097fe4ff */
[----:B------:R-:W-:Y:S02]  /*2ce0*/  UIADD3.64 UR20, UPT, UPT, UR32, 0x80, URZ ;  /* 0x0000008020147897 */ /* 0x000fe4000fffe0ff */
[----:B------:R-:W-:Y:S02]  /*2cf0*/  UIADD3.64 UR22, UPT, UPT, UR30, 0x2, URZ ;  /* 0x000000021e167897 */ /* 0x000fe4000fffe0ff */
[----:B------:R-:W-:-:S02]  /*2d00*/  UIADD3.64 UR24, UPT, UPT, UR32, 0x100, URZ ;  /* 0x0000010020187897 */ /* 0x000fc4000fffe0ff */
[----:B------:R-:W-:Y:S01]  /*2d10*/  UIADD3.64 UR26, UPT, UPT, UR30, 0x4, URZ ;  /* 0x000000041e1a7897 */ /* 0x000fe2000fffe0ff */
[----:B------:R-:W-:Y:S01]  /*2d20*/  UMOV UR37, 0x4088010 ;  /* 0x0408801000257882 */ /* 0x000fe20000000000 */
[----:B------:R-:W-:Y:S01]  /*2d30*/  UMOV UR9, 0x80004020 ;  /* 0x8000402000097882 */ /* 0x000fe20000000000 */
[----:B------:R-:W-:Y:S01]  /*2d40*/  UMOV UR15, 0x40004040 ;  /* 0x40004040000f7882 */ /* 0x000fe20000000000 */
[----:B------:R-:W-:Y:S01]  /*2d50*/  UMOV UR38, 0x0 ;  /* 0x0000000000267882 */ /* 0x000fe20000000000 */
[----:B------:R-:W-:Y:S01]  /*2d60*/  UMOV UR39, 0x4088010 ;  /* 0x0408801000277882 */ /* 0x000fe20000000000 */
[----:B------:R-:W-:Y:S01]  /*2d70*/  UMOV UR40, 0x0 ;  /* 0x0000000000287882 */ /* 0x000fe20000000000 */
[----:B------:R-:W-:Y:S01]  /*2d80*/  UMOV UR41, 0x4088010 ;  /* 0x0408801000297882 */ /* 0x000fe20000000000 */
[----:B------:R-:W-:Y:S01]  /*2d90*/  UMOV UR4, UR6 ;  /* 0x0000000600047c82 */ /* 0x000fe20008000000 */
[----:B------:R-:W-:Y:S01]  /*2da0*/  UMOV UR5, URZ ;  /* 0x000000ff00057c82 */ /* 0x000fe20008000000 */
[----:B------:R0:W-:Y:S01]  /*2db0*/  UTCQMMA gdesc[UR8], gdesc[UR14], tmem[UR13], tmem[UR36], idesc[UR37], !UPT ;  /* 0x00ff240e080075ea */ /* 0x0001e2000f80030d */
[----:B------:R-:W-:Y:S01]  /*2dc0*/  UMOV UR42, 0x0 ;  /* 0x00000000002a7882 */ /* 0x000fe20000000000 */
[----:B------:R-:W-:Y:S01]  /*2dd0*/  UMOV UR43, 0x4088010 ;  /* 0x04088010002b7882 */ /* 0x000fe20000000000 */
[----:B------:R0:W-:Y:S01]  /*2de0*/  UTCQMMA gdesc[UR32], gdesc[UR30], tmem[UR13], tmem[UR38], idesc[UR39], UPT ;  /* 0x00ff261e200075ea */ /* 0x0001e2000b80030d */
[----:B------:R-:W-:Y:S01]  /*2df0*/  UMOV UR4, UR4 ;  /* 0x0000000400047c82 */ /* 0x000fe20008000000 */
[----:B------:R0:W-:Y:S01]  /*2e00*/  UTCQMMA gdesc[UR20], gdesc[UR22], tmem[UR13], tmem[UR40], idesc[UR41], UPT ;  /* 0x00ff2816140075ea */ /* 0x0001e2000b80030d */
[----:B------:R0:W-:Y:S01]  /*2e10*/  UTCQMMA gdesc[UR24], gdesc[UR26], tmem[UR13], tmem[UR42], idesc[UR43], UPT ;  /* 0x00ff2a1a180075ea */ /* 0x0001e2000b80030d */
[----:B------:R0:W-:Y:S01]  /*2e20*/  UTCBAR [UR4], URZ ;  /* 0x000000ff040073e9 */ /* 0x0001e200080000ff */
[----:B------:R-:W-:Y:S01]  /*2e30*/  NOP ;  /* 0x0000000000007918 */ /* 0x000fe20000000000 */
.L_x_6:
[----:B------:R-:W-:Y:S05]  /*2e40*/  @!P2 BRA `(.L_x_7) ;  /* 0x000000000008a947 */ /* 0x000fea0003800000 */
[----:B------:R-:W1:Y:S02]  /*2e50*/  SYNCS.PHASECHK.TRANS64.TRYWAIT P4, [UR10+0x3000], RZ ;  /* 0x003000ffff0075a7 */ /* 0x000e64000808110a */
[----:B-1----:R-:W-:Y:S05]  /*2e60*/  @!P4 BRA `(.L_x_8) ;  /* 0x0000006c00a8c947 */ /* 0x002fea0003800000 */
.L_x_7:
[C---:B------:R-:W-:Y:S01]  /*2e70*/  IMAD R33, R32.reuse, 0x4, R61 ;  /* 0x0000000420217824 */ /* 0x040fe200078e023d */
[----:B------:R-:W-:Y:S01]  /*2e80*/  IADD3 R142, P4, PT, R27, R82, RZ ;  /* 0x000000521b8e7210 */ /* 0x000fe20007f9e0ff */
[----:B------:R-:W-:Y:S02]  /*2e90*/  BAR.SYNC.DEFER_BLOCKING 0x0 ;  /* 0x0000000000007b1d */ /* 0x000fe40000010000 */
[----:B------:R-:W-:-:S04]  /*2ea0*/  IMAD R63, R32, 0x4, R33 ;  /* 0x00000004203f7824 */ /* 0x000fc800078e0221 */
[C---:B------:R-:W-:Y:S01]  /*2eb0*/  IMAD R35, R32.reuse, 0x4, R63 ;  /* 0x0000000420237824 */ /* 0x040fe200078e023f */
[----:B------:R-:W-:Y:S01]  /*2ec0*/  LEA.HI.X.SX32 R143, R27, R20, 0x1, P4 ;  /* 0x000000141b8f7211 */ /* 0x000fe200020f0eff */
[----:B------:R-:W-:Y:S01]  /*2ed0*/  LDTM.16dp32bit_t0_t15.x16 R4, tmem[UR11+0x100000] ;  /* 0x1000000b000479ee */ /* 0x000fe20008a00000 */
[----:B------:R-:W1:Y:S01]  /*2ee0*/  LDTM.16dp32bit_t16_t31.x16 R4, tmem[UR11+0x100010] ;  /* 0x1000100b000479ee */ /* 0x000e620008a20000 */
[----:B------:R-:W-:Y:S01]  /*2ef0*/  PRMT R25, RZ, 0x7610, R25 ;  /* 0x00007610ff197816 */ /* 0x000fe20000000019 */
[C---:B------:R-:W-:Y:S01]  /*2f00*/  IMAD R65, R32.reuse, 0x4, R35 ;  /* 0x0000000420417824 */ /* 0x040fe200078e0223 */
[----:B------:R-:W-:Y:S01]  /*2f10*/  PRMT R23, RZ, 0x7610, R23 ;  /* 0x00007610ff177816 */ /* 0x000fe20000000017 */
[----:B0-----:R-:W1:Y:S02]  /*2f20*/  LDCU UR4, c[0x0][0x3a8] ;  /* 0x00007500ff0477ac */ /* 0x001e640008000800 */
[----:B------:R-:W-:-:S04]  /*2f30*/  IMAD R37, R32, 0x4, R65 ;  /* 0x0000000420257824 */ /* 0x000fc800078e0241 */
[----:B------:R-:W-:Y:S01]  /*2f40*/  IMAD R67, R32, 0x4, R37 ;  /* 0x0000000420437824 */ /* 0x000fe200078e0225 */
[----:B------:R-:W-:-:S03]  /*2f50*/  IADD3 R138, P4, PT, R29, R82, RZ ;  /* 0x000000521d8a7210 */ /* 0x000fc60007f9e0ff */
[C---:B------:R-:W-:Y:S01]  /*2f60*/  IMAD R39, R32.reuse, 0x4, R67 ;  /* 0x0000000420277824 */ /* 0x040fe200078e0243 */
[----:B------:R-:W-:Y:S01]  /*2f70*/  LEA.HI.X.SX32 R139, R29, R20, 0x1, P4 ;  /* 0x000000141d8b7211 */ /* 0x000fe200020f0eff */
[----:B------:R-:W0:Y:S02]  /*2f80*/  @!P1 SYNCS.CCTL.IV [UR10+0x3000] ;  /* 0x00300000ff0099b1 */ /* 0x000e24000800000a */
[C---:B------:R-:W-:Y:S01]  /*2f90*/  IMAD R73, R32.reuse, 0x4, R39 ;  /* 0x0000000420497824 */ /* 0x040fe200078e0227 */
[C---:B------:R-:W-:Y:S01]  /*2fa0*/  IADD3 R134, P4, PT, R31.reuse, R82, RZ ;  /* 0x000000521f867210 */ /* 0x040fe20007f9e0ff */
[----:B------:R-:W-:Y:S01]  /*2fb0*/  NOP ;  /* 0x0000000000007918 */ /* 0x000fe20000000000 */
[----:B------:R-:W-:Y:S01]  /*2fc0*/  PRMT R29, RZ, 0x7610, R29 ;  /* 0x00007610ff1d7816 */ /* 0x000fe2000000001d */
[C---:B------:R-:W-:Y:S01]  /*2fd0*/  IMAD R41, R32.reuse, 0x4, R73 ;  /* 0x0000000420297824 */ /* 0x040fe200078e0249 */
[----:B------:R-:W-:Y:S01]  /*2fe0*/  LEA.HI.X.SX32 R135, R31, R20, 0x1, P4 ;  /* 0x000000141f877211 */ /* 0x000fe200020f0eff */
[----:B------:R-:W0:Y:S01]  /*2ff0*/  @P2 LDG.E.U8 R21, desc[UR28][R150.64] ;  /* 0x0000001c96152981 */ /* 0x000e22000c1e1100 */
[C---:B------:R-:W-:Y:S01]  /*3000*/  IADD3 R130, P4, PT, R33.reuse, R82, RZ ;  /* 0x0000005221827210 */ /* 0x040fe20007f9e0ff */
[C---:B------:R-:W-:Y:S01]  /*3010*/  IMAD R81, R32.reuse, 0x4, R41 ;  /* 0x0000000420517824 */ /* 0x040fe200078e0229 */
[----:B------:R-:W-:Y:S01]  /*3020*/  PRMT R27, RZ, 0x7610, R27 ;  /* 0x00007610ff1b7816 */ /* 0x000fe2000000001b */
[----:B------:R-:W2:Y:S01]  /*3030*/  @P2 LDG.E.U8 R25, desc[UR28][R146.64] ;  /* 0x0000001c92192981 */ /* 0x000ea2000c1e1100 */
[----:B------:R-:W-:Y:S01]  /*3040*/  LEA.HI.X.SX32 R131, R33, R20, 0x1, P4 ;  /* 0x0000001421837211 */ /* 0x000fe200020f0eff */
[C---:B------:R-:W-:Y:S01]  /*3050*/  IMAD R43, R32.reuse, 0x4, R81 ;  /* 0x00000004202b7824 */ /* 0x040fe200078e0251 */
[C---:B------:R-:W-:Y:S01]  /*3060*/  IADD3 R126, P4, PT, R35.reuse, R82, RZ ;  /* 0x00000052237e7210 */ /* 0x040fe20007f9e0ff */
[----:B------:R-:W3:Y:S02]  /*3070*/  @P2 LDG.E.U8 R23, desc[UR28][R142.64] ;  /* 0x0000001c8e172981 */ /* 0x000ee4000c1e1100 */
[C---:B------:R-:W-:Y:S01]  /*3080*/  IMAD R83, R32.reuse, 0x4, R43 ;  /* 0x0000000420537824 */ /* 0x040fe200078e022b */
[----:B------:R-:W-:Y:S01]  /*3090*/  LEA.HI.X.SX32 R127, R35, R20, 0x1, P4 ;  /* 0x00000014237f7211 */ /* 0x000fe200020f0eff */
[----:B------:R-:W4:Y:S01]  /*30a0*/  @P2 LDG.E.U8 R29, desc[UR28][R138.64] ;  /* 0x0000001c8a1d2981 */ /* 0x000f22000c1e1100 */
[C---:B------:R-:W-:Y:S01]  /*30b0*/  IADD3 R122, P4, PT, R37.reuse, R82, RZ ;  /* 0x00000052257a7210 */ /* 0x040fe20007f9e0ff */
[C---:B------:R-:W-:Y:S01]  /*30c0*/  IMAD R45, R32.reuse, 0x4, R83 ;  /* 0x00000004202d7824 */ /* 0x040fe200078e0253 */
[----:B------:R-:W-:Y:S01]  /*30d0*/  PRMT R31, RZ, 0x7610, R31 ;  /* 0x00007610ff1f7816 */ /* 0x000fe2000000001f */
[----:B------:R-:W5:Y:S01]  /*30e0*/  @P2 LDG.E.U8 R27, desc[UR28][R134.64] ;  /* 0x0000001c861b2981 */ /* 0x000f62000c1e1100 */
[----:B------:R-:W-:Y:S01]  /*30f0*/  LEA.HI.X.SX32 R123, R37, R20, 0x1, P4 ;  /* 0x00000014257b7211 */ /* 0x000fe200020f0eff */
[----:B------:R-:W-:Y:S01]  /*3100*/  IMAD R87, R32, 0x4, R45 ;  /* 0x0000000420577824 */ /* 0x000fe200078e022d */
[----:B------:R-:W-:-:S02]  /*3110*/  IADD3 R118, P4, PT, R39, R82, RZ ;  /* 0x0000005227767210 */ /* 0x000fc40007f9e0ff */
[----:B------:R-:W-:Y:S01]  /*3120*/  PRMT R33, RZ, 0x7610, R33 ;  /* 0x00007610ff217816 */ /* 0x000fe20000000021 */
[C---:B------:R-:W-:Y:S01]  /*3130*/  IMAD R47, R32.reuse, 0x4, R87 ;  /* 0x00000004202f7824 */ /* 0x040fe200078e0257 */
[----:B------:R-:W-:Y:S01]  /*3140*/  LEA.HI.X.SX32 R119, R39, R20, 0x1, P4 ;  /* 0x0000001427777211 */ /* 0x000fe200020f0eff */
[----:B------:R-:W2:Y:S01]  /*3150*/  @P2 LDG.E.U8 R31, desc[UR28][R126.64] ;  /* 0x0000001c7e1f2981 */ /* 0x000ea2000c1e1100 */
[C---:B------:R-:W-:Y:S01]  /*3160*/  IADD3 R114, P4, PT, R41.reuse, R82, RZ ;  /* 0x0000005229727210 */ /* 0x040fe20007f9e0ff */
[C---:B------:R-:W-:Y:S01]  /*3170*/  IMAD R91, R32.reuse, 0x4, R47 ;  /* 0x00000004205b7824 */ /* 0x040fe200078e022f */
[----:B------:R-:W-:Y:S01]  /*3180*/  PRMT R37, RZ, 0x7610, R37 ;  /* 0x00007610ff257816 */ /* 0x000fe20000000025 */
[----:B------:R-:W2:Y:S01]  /*3190*/  @P2 LDG.E.U8 R33, desc[UR28][R130.64] ;  /* 0x0000001c82212981 */ /* 0x000ea2000c1e1100 */
[----:B------:R-:W-:Y:S02]  /*31a0*/  LEA.HI.X.SX32 R115, R41, R20, 0x1, P4 ;  /* 0x0000001429737211 */ /* 0x000fe400020f0eff */
[C---:B------:R-:W-:Y:S01]  /*31b0*/  IADD3 R106, P4, PT, R43.reuse, R82, RZ ;  /* 0x000000522b6a7210 */ /* 0x040fe20007f9e0ff */
[----:B------:R-:W-:Y:S01]  /*31c0*/  IMAD R49, R32, 0x4, R91 ;  /* 0x0000000420317824 */ /* 0x000fe200078e025b */
[----:B------:R-:W-:Y:S01]  /*31d0*/  PRMT R35, RZ, 0x7610, R35 ;  /* 0x00007610ff237816 */ /* 0x000fe20000000023 */
[----:B------:R-:W2:Y:S01]  /*31e0*/  @P2 LDG.E.U8 R37, desc[UR28][R122.64] ;  /* 0x0000001c7a252981 */ /* 0x000ea2000c1e1100 */
[----:B------:R-:W-:-:S02]  /*31f0*/  LEA.HI.X.SX32 R107, R43, R20, 0x1, P4 ;  /* 0x000000142b6b7211 */ /* 0x000fc400020f0eff */
[C---:B------:R-:W-:Y:S01]  /*3200*/  IADD3 R100, P4, PT, R45.reuse, R82, RZ ;  /* 0x000000522d647210 */ /* 0x040fe20007f9e0ff */
[C---:B------:R-:W-:Y:S01]  /*3210*/  IMAD R105, R32.reuse, 0x4, R49 ;  /* 0x0000000420697824 */ /* 0x040fe200078e0231 */
[----:B------:R-:W-:Y:S01]  /*3220*/  PRMT R41, RZ, 0x7610, R41 ;  /* 0x00007610ff297816 */ /* 0x000fe20000000029 */
[----:B------:R-:W2:Y:S01]  /*3230*/  @P2 LDG.E.U8 R35, desc[UR28][R118.64] ;  /* 0x0000001c76232981 */ /* 0x000ea2000c1e1100 */
[----:B------:R-:W-:Y:S01]  /*3240*/  LEA.HI.X.SX32 R101, R45, R20, 0x1, P4 ;  /* 0x000000142d657211 */ /* 0x000fe200020f0eff */
[----:B------:R-:W-:Y:S01]  /*3250*/  IMAD R51, R32, 0x4, R105 ;  /* 0x0000000420337824 */ /* 0x000fe200078e0269 */
[C---:B------:R-:W-:Y:S02]  /*3260*/  IADD3 R96, P4, PT, R47.reuse, R82, RZ ;  /* 0x000000522f607210 */ /* 0x040fe40007f9e0ff */
[----:B------:R-:W-:Y:S01]  /*3270*/  PRMT R39, RZ, 0x7610, R39 ;  /* 0x00007610ff277816 */ /* 0x000fe20000000027 */
[----:B------:R-:W2:Y:S01]  /*3280*/  @P2 LDG.E.U8 R41, desc[UR28][R114.64] ;  /* 0x0000001c72292981 */ /* 0x000ea2000c1e1100 */
[----:B------:R-:W-:-:S02]  /*3290*/  LEA.HI.X.SX32 R97, R47, R20, 0x1, P4 ;  /* 0x000000142f617211 */ /* 0x000fc400020f0eff */
[-C--:B------:R-:W-:Y:S01]  /*32a0*/  IADD3 R92, P4, PT, R49, R82.reuse, RZ ;  /* 0x00000052315c7210 */ /* 0x080fe20007f9e0ff */
[C---:B------:R-:W-:Y:S01]  /*32b0*/  IMAD R109, R32.reuse, 0x4, R51 ;  /* 0x00000004206d7824 */ /* 0x040fe200078e0233 */
[----:B------:R-:W-:Y:S01]  /*32c0*/  IADD3 R88, P5, PT, R51, R82, RZ ;  /* 0x0000005233587210 */ /* 0x000fe20007fbe0ff */
[----:B------:R-:W2:Y:S01]  /*32d0*/  @P2 LDG.E.U8 R39, desc[UR28][R106.64] ;  /* 0x0000001c6a272981 */ /* 0x000ea2000c1e1100 */
[-C--:B------:R-:W-:Y:S02]  /*32e0*/  LEA.HI.X.SX32 R93, R49, R20.reuse, 0x1, P4 ;  /* 0x00000014315d7211 */ /* 0x080fe400020f0eff */
[----:B------:R-:W-:Y:S01]  /*32f0*/  LEA.HI.X.SX32 R89, R51, R20, 0x1, P5 ;  /* 0x0000001433597211 */ /* 0x000fe200028f0eff */
[----:B------:R-:W-:Y:S01]  /*3300*/  IMAD R51, R32, 0x4, R109 ;  /* 0x0000000420337824 */ /* 0x000fe200078e026d */
[----:B------:R-:W-:-:S04]  /*3310*/  IADD3 R148, P4, PT, R53, R82, RZ ;  /* 0x0000005235947210 */ /* 0x000fc80007f9e0ff */
[----:B------:R-:W-:Y:S02]  /*3320*/  LEA.HI.X.SX32 R149, R53, R20, 0x1, P4 ;  /* 0x0000001435957211 */ /* 0x000fe400020f0eff */
[-C--:B------:R-:W-:Y:S02]  /*3330*/  IADD3 R144, P4, PT, R55, R82.reuse, RZ ;  /* 0x0000005237907210 */ /* 0x080fe40007f9e0ff */
[----:B------:R-:W-:Y:S02]  /*3340*/  IADD3 R84, P5, PT, R51, R82, RZ ;  /* 0x0000005233547210 */ /* 0x000fe40007fbe0ff */
[-C--:B------:R-:W-:Y:S02]  /*3350*/  LEA.HI.X.SX32 R145, R55, R20.reuse, 0x1, P4 ;  /* 0x0000001437917211 */ /* 0x080fe400020f0eff */
[----:B------:R-:W-:Y:S02]  /*3360*/  LEA.HI.X.SX32 R85, R51, R20, 0x1, P5 ;  /* 0x0000001433557211 */ /* 0x000fe400028f0eff */
[----:B------:R-:W-:-:S02]  /*3370*/  IADD3 R136, P4, PT, R59, R82, RZ ;  /* 0x000000523b887210 */ /* 0x000fc40007f9e0ff */
[----:B------:R-:W-:Y:S02]  /*3380*/  IADD3 R140, P5, PT, R57, R82, RZ ;  /* 0x00000052398c7210 */ /* 0x000fe40007fbe0ff */
[-C--:B------:R-:W-:Y:S02]  /*3390*/  LEA.HI.X.SX32 R137, R59, R20.reuse, 0x1, P4 ;  /* 0x000000143b897211 */ /* 0x080fe400020f0eff */
[----:B------:R-:W-:Y:S02]  /*33a0*/  LEA.HI.X.SX32 R141, R57, R20, 0x1, P5 ;  /* 0x00000014398d7211 */ /* 0x000fe400028f0eff */
[-C--:B------:R-:W-:Y:S02]  /*33b0*/  IADD3 R128, P4, PT, R63, R82.reuse, RZ ;  /* 0x000000523f807210 */ /* 0x080fe40007f9e0ff */
[----:B------:R-:W-:Y:S02]  /*33c0*/  IADD3 R132, P5, PT, R61, R82, RZ ;  /* 0x000000523d847210 */ /* 0x000fe40007fbe0ff */
[----:B------:R-:W-:-:S02]  /*33d0*/  LEA.HI.X.SX32 R129, R63, R20, 0x1, P4 ;  /* 0x000000143f817211 */ /* 0x000fc400020f0eff */
        /* <DEDUP_REMOVED lines=11> */
[-C--:B------:R-:W-:Y:S01]  /*3490*/  LEA.HI.X.SX32 R99, R87, R20.reuse, 0x1, P4 ;  /* 0x0000001457637211 */ /* 0x080fe200020f0eff */
[----:B------:R-:W-:Y:S01]  /*34a0*/  IMAD R229, R32, 0x4, R51 ;  /* 0x0000000420e57824 */ /* 0x000fe200078e0233 */
[----:B------:R-:W-:-:S02]  /*34b0*/  LEA.HI.X.SX32 R103, R83, R20, 0x1, P5 ;  /* 0x0000001453677211 */ /* 0x000fc400028f0eff */
[-C--:B------:R-:W-:Y:S02]  /*34c0*/  IADD3 R94, P4, PT, R91, R82.reuse, RZ ;  /* 0x000000525b5e7210 */ /* 0x080fe40007f9e0ff */
[----:B------:R-:W-:Y:S02]  /*34d0*/  IADD3 R90, P5, PT, R105, R82, RZ ;  /* 0x00000052695a7210 */ /* 0x000fe40007fbe0ff */
[----:B------:R-:W-:Y:S02]  /*34e0*/  LEA.HI.X.SX32 R95, R91, R20, 0x1, P4 ;  /* 0x000000145b5f7211 */ /* 0x000fe400020f0eff */
[----:B------:R-:W-:Y:S02]  /*34f0*/  PRMT R45, RZ, 0x7610, R45 ;  /* 0x00007610ff2d7816 */ /* 0x000fe4000000002d */
[----:B------:R-:W-:Y:S02]  /*3500*/  PRMT R43, RZ, 0x7610, R43 ;  /* 0x00007610ff2b7816 */ /* 0x000fe4000000002b */
[----:B------:R-:W-:-:S02]  /*3510*/  PRMT R47, RZ, 0x7610, R47 ;  /* 0x00007610ff2f7816 */ /* 0x000fc4000000002f */
[----:B------:R-:W-:Y:S01]  /*3520*/  PRMT R49, RZ, 0x7610, R49 ;  /* 0x00007610ff317816 */ /* 0x000fe20000000031 */
[----:B------:R-:W2:Y:S01]  /*3530*/  @P2 LDG.E.U8 R45, desc[UR28][R100.64] ;  /* 0x0000001c642d2981 */ /* 0x000ea2000c1e1100 */
[----:B------:R-:W-:Y:S02]  /*3540*/  PRMT R51, RZ, 0x7610, R51 ;  /* 0x00007610ff337816 */ /* 0x000fe40000000033 */
[----:B------:R-:W-:Y:S01]  /*3550*/  LEA.HI.X.SX32 R91, R105, R20, 0x1, P5 ;  /* 0x00000014695b7211 */ /* 0x000fe200028f0eff */
[----:B------:R-:W2:Y:S01]  /*3560*/  @P2 LDG.E.U8 R43, desc[UR28][R96.64] ;  /* 0x0000001c602b2981 */ /* 0x000ea2000c1e1100 */
[-C--:B------:R-:W-:Y:S02]  /*3570*/  IADD3 R86, P4, PT, R109, R82.reuse, RZ ;  /* 0x000000526d567210 */ /* 0x080fe40007f9e0ff */
[----:B------:R-:W-:Y:S01]  /*3580*/  PRMT R111, RZ, 0x7610, R111 ;  /* 0x00007610ff6f7816 */ /* 0x000fe2000000006f */
[----:B------:R-:W2:Y:S01]  /*3590*/  @P2 LDG.E.U8 R47, desc[UR28][R92.64] ;  /* 0x0000001c5c2f2981 */ /* 0x000ea2000c1e1100 */
[----:B------:R-:W-:-:S02]  /*35a0*/  IADD3 R82, P5, PT, R229, R82, RZ ;  /* 0x00000052e5527210 */ /* 0x000fc40007fbe0ff */
[----:B------:R-:W-:Y:S01]  /*35b0*/  PRMT R53, RZ, 0x7610, R53 ;  /* 0x00007610ff357816 */ /* 0x000fe20000000035 */
[----:B------:R-:W2:Y:S01]  /*35c0*/  @P2 LDG.E.U8 R49, desc[UR28][R88.64] ;  /* 0x0000001c58312981 */ /* 0x000ea2000c1e1100 */
[----:B------:R-:W-:Y:S02]  /*35d0*/  LEA.HI.X.SX32 R83, R229, R20, 0x1, P5 ;  /* 0x00000014e5537211 */ /* 0x000fe400028f0eff */
[----:B------:R-:W-:Y:S01]  /*35e0*/  PRMT R55, RZ, 0x7610, R55 ;  /* 0x00007610ff377816 */ /* 0x000fe20000000037 */
[----:B------:R-:W2:Y:S01]  /*35f0*/  @P2 LDG.E.U8 R51, desc[UR28][R84.64] ;  /* 0x0000001c54332981 */ /* 0x000ea2000c1e1100 */
[----:B------:R-:W-:Y:S02]  /*3600*/  PRMT R57, RZ, 0x7610, R57 ;  /* 0x00007610ff397816 */ /* 0x000fe40000000039 */
[----:B------:R-:W-:Y:S01]  /*3610*/  PRMT R59, RZ, 0x7610, R59 ;  /* 0x00007610ff3b7816 */ /* 0x000fe2000000003b */
[----:B------:R-:W2:Y:S01]  /*3620*/  @P2 LDG.E.U8 R111, desc[UR28][R116.64] ;  /* 0x0000001c746f2981 */ /* 0x000ea2000c1e1100 */
[----:B------:R-:W-:-:S02]  /*3630*/  PRMT R61, RZ, 0x7610, R61 ;  /* 0x00007610ff3d7816 */ /* 0x000fc4000000003d */
[----:B------:R-:W-:Y:S01]  /*3640*/  PRMT R63, RZ, 0x7610, R63 ;  /* 0x00007610ff3f7816 */ /* 0x000fe2000000003f */
[----:B------:R-:W3:Y:S01]  /*3650*/  @P2 LDG.E.U8 R53, desc[UR28][R148.64] ;  /* 0x0000001c94352981 */ /* 0x000ee2000c1e1100 */
[----:B------:R-:W-:Y:S02]  /*3660*/  PRMT R65, RZ, 0x7610, R65 ;  /* 0x00007610ff417816 */ /* 0x000fe40000000041 */
[----:B------:R-:W-:Y:S01]  /*3670*/  PRMT R67, RZ, 0x7610, R67 ;  /* 0x00007610ff437816 */ /* 0x000fe20000000043 */
[----:B------:R-:W4:Y:S01]  /*3680*/  @P2 LDG.E.U8 R55, desc[UR28][R144.64] ;  /* 0x0000001c90372981 */ /* 0x000f22000c1e1100 */
[----:B------:R-:W-:Y:S02]  /*3690*/  PRMT R173, RZ, 0x7610, R173 ;  /* 0x00007610ffad7816 */ /* 0x000fe400000000ad */
[----:B------:R-:W-:Y:S01]  /*36a0*/  PRMT R189, RZ, 0x7610, R189 ;  /* 0x00007610ffbd7816 */ /* 0x000fe200000000bd */
[----:B------:R-:W5:Y:S01]  /*36b0*/  @P2 LDG.E.U8 R57, desc[UR28][R140.64] ;  /* 0x0000001c8c392981 */ /* 0x000f62000c1e1100 */
[----:B------:R-:W-:-:S02]  /*36c0*/  PRMT R227, RZ, 0x7610, R227 ;  /* 0x00007610ffe37816 */ /* 0x000fc400000000e3 */
[----:B------:R-:W-:Y:S01]  /*36d0*/  PRMT R191, RZ, 0x7610, R191 ;  /* 0x00007610ffbf7816 */ /* 0x000fe200000000bf */
[----:B------:R-:W5:Y:S01]  /*36e0*/  @P2 LDG.E.U8 R59, desc[UR28][R136.64] ;  /* 0x0000001c883b2981 */ /* 0x000f62000c1e1100 */
[----:B------:R-:W-:Y:S02]  /*36f0*/  PRMT R231, RZ, 0x7610, R231 ;  /* 0x00007610ffe77816 */ /* 0x000fe400000000e7 */
[----:B------:R-:W-:Y:S01]  /*3700*/  PRMT R187, RZ, 0x7610, R187 ;  /* 0x00007610ffbb7816 */ /* 0x000fe200000000bb */
[----:B------:R-:W5:Y:S01]  /*3710*/  @P2 LDG.E.U8 R61, desc[UR28][R132.64] ;  /* 0x0000001c843d2981 */ /* 0x000f62000c1e1100 */
[----:B------:R-:W-:Y:S02]  /*3720*/  PRMT R229, RZ, 0x7610, R229 ;  /* 0x00007610ffe57816 */ /* 0x000fe400000000e5 */
[----:B------:R-:W-:Y:S01]  /*3730*/  LEA.HI.X.SX32 R87, R109, R20, 0x1, P4 ;  /* 0x000000146d577211 */ /* 0x000fe200020f0eff */
[----:B------:R-:W5:Y:S04]  /*3740*/  @P2 LDG.E.U8 R63, desc[UR28][R128.64] ;  /* 0x0000001c803f2981 */ /* 0x000f68000c1e1100 */
        /* <DEDUP_REMOVED lines=8> */
[----:B------:R-:W5:Y:S01]  /*37d0*/  @P2 LDG.E.U8 R229, desc[UR28][R82.64] ;  /* 0x0000001c52e52981 */ /* 0x000f62000c1e1100 */
[----:B-1----:R-:W-:Y:S01]  /*37e0*/  FMUL R20, R4, UR4 ;  /* 0x0000000404147c20 */ /* 0x002fe20008400000 */
[----:B------:R-:W-:Y:S01]  /*37f0*/  FMUL R73, R5, UR4 ;  /* 0x0000000405497c20 */ /* 0x000fe20008400000 */
[----:B------:R-:W-:Y:S01]  /*3800*/  FMUL R22, R6, UR4 ;  /* 0x0000000406167c20 */ /* 0x000fe20008400000 */
[----:B------:R-:W-:Y:S01]  /*3810*/  FMUL R24, R7, UR4 ;  /* 0x0000000407187c20 */ /* 0x000fe20008400000 */
[----:B------:R-:W-:-:S03]  /*3820*/  FMUL R81, R8, UR4 ;  /* 0x0000000408517c20 */ /* 0x000fc60008400000 */
[----:B------:R-:W-:Y:S01]  /*3830*/  FMNMX3 R22, R20, R73, R22, !PT ;  /* 0x0000004914167276 */ /* 0x000fe20007800016 */
[----:B------:R-:W-:Y:S01]  /*3840*/  FMUL R20, R9, UR4 ;  /* 0x0000000409147c20 */ /* 0x000fe20008400000 */
[----:B------:R-:W-:Y:S02]  /*3850*/  FMUL R73, R10, UR4 ;  /* 0x000000040a497c20 */ /* 0x000fe40008400000 */
[----:B------:R-:W-:Y:S01]  /*3860*/  FMNMX3 R24, R22, R24, R81, !PT ;  /* 0x0000001816187276 */ /* 0x000fe20007800051 */
[----:B------:R-:W-:Y:S01]  /*3870*/  FMUL R22, R11, UR4 ;  /* 0x000000040b167c20 */ /* 0x000fe20008400000 */
[----:B------:R-:W-:Y:S02]  /*3880*/  FMUL R81, R12, UR4 ;  /* 0x000000040c517c20 */ /* 0x000fe40008400000 */
[----:B------:R-:W-:Y:S01]  /*3890*/  FMNMX3 R24, R24, R20, R73, !PT ;  /* 0x0000001418187276 */ /* 0x000fe20007800049 */
[----:B------:R-:W-:Y:S01]  /*38a0*/  FMUL R20, R13, UR4 ;  /* 0x000000040d147c20 */ /* 0x000fe20008400000 */
[----:B------:R-:W-:-:S02]  /*38b0*/  FMUL R73, R14, UR4 ;  /* 0x000000040e497c20 */ /* 0x000fc40008400000 */
[----:B------:R-:W-:Y:S01]  /*38c0*/  FMNMX3 R24, R24, R22, R81, !PT ;  /* 0x0000001618187276 */ /* 0x000fe20007800051 */
[----:B------:R-:W-:Y:S01]  /*38d0*/  FMUL R22, R15, UR4 ;  /* 0x000000040f167c20 */ /* 0x000fe20008400000 */
[----:B------:R-:W-:Y:S02]  /*38e0*/  FMUL R81, R16, UR4 ;  /* 0x0000000410517c20 */ /* 0x000fe40008400000 */
[----:B------:R-:W-:Y:S01]  /*38f0*/  FMNMX3 R24, R24, R20, R73, !PT ;  /* 0x0000001418187276 */ /* 0x000fe20007800049 */
[----:B------:R-:W-:Y:S01]  /*3900*/  FMUL R20, R17, UR4 ;  /* 0x0000000411147c20 */ /* 0x000fe20008400000 */
[----:B------:R-:W-:Y:S02]  /*3910*/  FMUL R73, R18, UR4 ;  /* 0x0000000412497c20 */ /* 0x000fe40008400000 */
[----:B------:R-:W-:Y:S01]  /*3920*/  FMNMX3 R24, R24, R22, R81, !PT ;  /* 0x0000001618187276 */ /* 0x000fe20007800051 */
[----:B------:R-:W-:-:S03]  /*3930*/  FMUL R22, R19, UR4 ;  /* 0x0000000413167c20 */ /* 0x000fc60008400000 */
[----:B------:R-:W-:-:S04]  /*3940*/  FMNMX3 R73, R24, R20, R73, !PT ;  /* 0x0000001418497276 */ /* 0x000fc80007800049 */
[----:B------:R-:W-:-:S05]  /*3950*/  FMNMX R22, R22, R73, !PT ;  /* 0x0000004916167209 */ /* 0x000fca0007800000 */
[----:B------:R-:W1:Y:S02]  /*3960*/  SHFL.BFLY PT, R73, R22, 0x10, 0x1f ;  /* 0x0e001f0016497f89 */ /* 0x000e6400000e0000 */
[----:B-1----:R-:W-:-:S05]  /*3970*/  FMNMX3 R104, R22, -INF , R73, !PT ;  /* 0xff80000016687876 */ /* 0x002fca0007800049 */
[--C-:B------:R-:W-:Y:S01]  /*3980*/  FFMA R4, R4, UR4, -R104.reuse ;  /* 0x0000000404047c23 */ /* 0x100fe20008000868 */
[--C-:B------:R-:W-:Y:S01]  /*3990*/  FFMA R5, R5, UR4, -R104.reuse ;  /* 0x0000000405057c23 */ /* 0x100fe20008000868 */
[--C-:B------:R-:W-:Y:S02]  /*39a0*/  FFMA R6, R6, UR4, -R104.reuse ;  /* 0x0000000406067c23 */ /* 0x100fe40008000868 */
[----:B------:R-:W-:Y:S01]  /*39b0*/  FMUL R108, R4, 1.4426950216293334961 ;  /* 0x3fb8aa3b046c7820 */ /* 0x000fe20000400000 */
[----:B------:R-:W-:Y:S01]  /*39c0*/  FMUL R5, R5, 1.4426950216293334961 ;  /* 0x3fb8aa3b05057820 */ /* 0x000fe20000400000 */
[----:B------:R-:W-:Y:S01]  /*39d0*/  FMUL R4, R6, 1.4426950216293334961 ;  /* 0x3fb8aa3b06047820 */ /* 0x000fe20000400000 */
[----:B------:R-:W-:-:S03]  /*39e0*/  FFMA R7, R7, UR4, -R104 ;  /* 0x0000000407077c23 */ /* 0x000fc60008000868 */
[----:B------:R-:W-:Y:S01]  /*39f0*/  MUFU.EX2 R108, R108 ;  /* 0x0000006c006c7308 */ /* 0x000fe20000000800 */
[----:B------:R-:W-:Y:S01]  /*3a00*/  FMUL R7, R7, 1.4426950216293334961 ;  /* 0x3fb8aa3b07077820 */ /* 0x000fe20000400000 */
[----:B------:R-:W-:-:S06]  /*3a10*/  FFMA R8, R8, UR4, -R104 ;  /* 0x0000000408087c23 */ /* 0x000fcc0008000868 */
[----:B------:R-:W1:Y:S01]  /*3a20*/  MUFU.EX2 R5, R5 ;  /* 0x0000000500057308 */ /* 0x000e620000000800 */
[----:B------:R-:W-:Y:S01]  /*3a30*/  FMUL R8, R8, 1.4426950216293334961 ;  /* 0x3fb8aa3b08087820 */ /* 0x000fe20000400000 */
[----:B------:R-:W-:-:S06]  /*3a40*/  FFMA R9, R9, UR4, -R104 ;  /* 0x0000000409097c23 */ /* 0x000fcc0008000868 */
[----:B------:R-:W0:Y:S01]  /*3a50*/  MUFU.EX2 R4, R4 ;  /* 0x0000000400047308 */ /* 0x000e220000000800 */
[----:B------:R-:W-:Y:S01]  /*3a60*/  FFMA R10, R10, UR4, -R104 ;  /* 0x000000040a0a7c23 */ /* 0x000fe20008000868 */
[----:B------:R-:W-:-:S06]  /*3a70*/  FMUL R9, R9, 1.4426950216293334961 ;  /* 0x3fb8aa3b09097820 */ /* 0x000fcc0000400000 */
[----:B------:R-:W0:Y:S01]  /*3a80*/  MUFU.EX2 R7, R7 ;  /* 0x0000000700077308 */ /* 0x000e220000000800 */
[----:B------:R-:W-:Y:S01]  /*3a90*/  FMUL R10, R10, 1.4426950216293334961 ;  /* 0x3fb8aa3b0a0a7820 */ /* 0x000fe20000400000 */
[----:B------:R-:W-:-:S06]  /*3aa0*/  FFMA R11, R11, UR4, -R104 ;  /* 0x000000040b0b7c23 */ /* 0x000fcc0008000868 */
[----:B------:R-:W0:Y:S01]  /*3ab0*/  MUFU.EX2 R109, R8 ;  /* 0x00000008006d7308 */ /* 0x000e220000000800 */
[----:B------:R-:W-:Y:S01]  /*3ac0*/  FMUL R11, R11, 1.4426950216293334961 ;  /* 0x3fb8aa3b0b0b7820 */ /* 0x000fe20000400000 */
[----:B------:R-:W-:-:S06]  /*3ad0*/  FFMA R12, R12, UR4, -R104 ;  /* 0x000000040c0c7c23 */ /* 0x000fcc0008000868 */
[----:B------:R1:W0:Y:S01]  /*3ae0*/  MUFU.EX2 R6, R9 ;  /* 0x0000000900067308 */ /* 0x0002220000000800 */
[----:B------:R-:W-:Y:S01]  /*3af0*/  FMUL R12, R12, 1.4426950216293334961 ;  /* 0x3fb8aa3b0c0c7820 */ /* 0x000fe20000400000 */
[----:B------:R-:W-:Y:S01]  /*3b00*/  FFMA R13, R13, UR4, -R104 ;  /* 0x000000040d0d7c23 */ /* 0x000fe20008000868 */
[----:B-1----:R-:W-:-:S05]  /*3b10*/  FADD R9, R108, R5 ;  /* 0x000000056c097221 */ /* 0x002fca0000000000 */
[----:B------:R-:W1:Y:S01]  /*3b20*/  MUFU.EX2 R10, R10 ;  /* 0x0000000a000a7308 */ /* 0x000e620000000800 */
[----:B0-----:R-:W-:Y:S01]  /*3b30*/  FADD R8, R4, R9 ;  /* 0x0000000904087221 */ /* 0x001fe20000000000 */
[----:B------:R-:W-:Y:S01]  /*3b40*/  FMUL R13, R13, 1.4426950216293334961 ;  /* 0x3fb8aa3b0d0d7820 */ /* 0x000fe20000400000 */
[----:B------:R-:W-:Y:S02]  /*3b50*/  FFMA R14, R14, UR4, -R104 ;  /* 0x000000040e0e7c23 */ /* 0x000fe40008000868 */
[----:B------:R-:W-:-:S03]  /*3b60*/  FADD R8, R7, R8 ;  /* 0x0000000807087221 */ /* 0x000fc60000000000 */
[----:B------:R-:W0:Y:S01]  /*3b70*/  MUFU.EX2 R11, R11 ;  /* 0x0000000b000b7308 */ /* 0x000e220000000800 */
[----:B------:R-:W-:Y:S01]  /*3b80*/  FMUL R14, R14, 1.4426950216293334961 ;  /* 0x3fb8aa3b0e0e7820 */ /* 0x000fe20000400000 */
[----:B------:R-:W-:Y:S01]  /*3b90*/  FFMA R15, R15, UR4, -R104 ;  /* 0x000000040f0f7c23 */ /* 0x000fe20008000868 */
[----:B------:R-:W-:-:S05]  /*3ba0*/  FADD R9, R109, R8 ;  /* 0x000000086d097221 */ /* 0x000fca0000000000 */
[----:B------:R-:W0:Y:S01]  /*3bb0*/  MUFU.EX2 R12, R12 ;  /* 0x0000000c000c7308 */ /* 0x000e220000000800 */
[----:B------:R-:W-:Y:S01]  /*3bc0*/  FADD R9, R6, R9 ;  /* 0x0000000906097221 */ /* 0x000fe20000000000 */
[----:B------:R-:W-:Y:S01]  /*3bd0*/  FMUL R15, R15, 1.4426950216293334961 ;  /* 0x3fb8aa3b0f0f7820 */ /* 0x000fe20000400000 */
[----:B------:R-:W-:-:S05]  /*3be0*/  FFMA R16, R16, UR4, -R104 ;  /* 0x0000000410107c23 */ /* 0x000fca0008000868 */
[----:B------:R-:W0:Y:S01]  /*3bf0*/  MUFU.EX2 R13, R13 ;  /* 0x0000000d000d7308 */ /* 0x000e220000000800 */
[----:B-1----:R-:W-:Y:S01]  /*3c00*/  FADD R8, R10, R9 ;  /* 0x000000090a087221 */ /* 0x002fe20000000000 */
[----:B------:R-:W-:Y:S01]  /*3c10*/  FMUL R16, R16, 1.4426950216293334961 ;  /* 0x3fb8aa3b10107820 */ /* 0x000fe20000400000 */
[----:B------:R-:W-:-:S05]  /*3c20*/  FFMA R17, R17, UR4, -R104 ;  /* 0x0000000411117c23 */ /* 0x000fca0008000868 */
[----:B------:R-:W1:Y:S01]  /*3c30*/  MUFU.EX2 R14, R14 ;  /* 0x0000000e000e7308 */ /* 0x000e620000000800 */
[----:B0-----:R-:W-:Y:S01]  /*3c40*/  FADD R9, R11, R8 ;  /* 0x000000080b097221 */ /* 0x001fe20000000000 */
[----:B------:R-:W-:Y:S01]  /*3c50*/  FMUL R17, R17, 1.4426950216293334961 ;  /* 0x3fb8aa3b11117820 */ /* 0x000fe20000400000 */
[----:B------:R-:W-:-:S05]  /*3c60*/  FFMA R18, R18, UR4, -R104 ;  /* 0x0000000412127c23 */ /* 0x000fca0008000868 */
[----:B------:R-:W0:Y:S01]  /*3c70*/  MUFU.EX2 R15, R15 ;  /* 0x0000000f000f7308 */ /* 0x000e220000000800 */
[----:B------:R-:W-:Y:S01]  /*3c80*/  FADD R8, R12, R9 ;  /* 0x000000090c087221 */ /* 0x000fe20000000000 */
[----:B------:R-:W-:Y:S01]  /*3c90*/  FMUL R18, R18, 1.4426950216293334961 ;  /* 0x3fb8aa3b12127820 */ /* 0x000fe20000400000 */
[----:B------:R-:W-:-:S05]  /*3ca0*/  FFMA R19, R19, UR4, -R104 ;  /* 0x0000000413137c23 */ /* 0x000fca0008000868 */
[----:B------:R-:W0:Y:S01]  /*3cb0*/  MUFU.EX2 R16, R16 ;  /* 0x0000001000107308 */ /* 0x000e220000000800 */
[----:B------:R-:W-:Y:S01]  /*3cc0*/  FADD R9, R13, R8 ;  /* 0x000000080d097221 */ /* 0x000fe20000000000 */
[----:B------:R-:W-:-:S06]  /*3cd0*/  FMUL R19, R19, 1.4426950216293334961 ;  /* 0x3fb8aa3b13137820 */ /* 0x000fcc0000400000 */
[----:B------:R-:W0:Y:S01]  /*3ce0*/  MUFU.EX2 R17, R17 ;  /* 0x0000001100117308 */ /* 0x000e220000000800 */
[----:B-1----:R-:W-:-:S07]  /*3cf0*/  FADD R8, R14, R9 ;  /* 0x000000090e087221 */ /* 0x002fce0000000000 */
[----:B------:R-:W1:Y:S01]  /*3d00*/  MUFU.EX2 R18, R18 ;  /* 0x0000001200127308 */ /* 0x000e620000000800 */
[----:B0-----:R-:W-:-:S07]  /*3d10*/  FADD R9, R15, R8 ;  /* 0x000000080f097221 */ /* 0x001fce0000000000 */
[----:B------:R-:W0:Y:S01]  /*3d20*/  MUFU.EX2 R19, R19 ;  /* 0x0000001300137308 */ /* 0x000e220000000800 */
[----:B------:R-:W-:Y:S01]  /*3d30*/  FADD R8, R16, R9 ;  /* 0x0000000910087221 */ /* 0x000fe20000000000 */
[----:B------:R-:W-:-:S03]  /*3d40*/  SHF.R.S32.HI R20, RZ, 0x2, R0 ;  /* 0x00000002ff147819 */ /* 0x000fc60000011400 */
[----:B------:R-:W-:Y:S01]  /*3d50*/  FADD R9, R17, R8 ;  /* 0x0000000811097221 */ /* 0x000fe20000000000 */
[----:B------:R-:W-:Y:S02]  /*3d60*/  F2FP.SATFINITE.E4M3.F32.PACK_AB_MERGE_C R7, R7, R4, RZ ;  /* 0x000000040707723e */ /* 0x000fe400048070ff */
[----:B------:R-:W-:Y:S01]  /*3d70*/  SGXT R20, R20, 0x1 ;  /* 0x000000011414781a */ /* 0x000fe20000000200 */
[----:B-1----:R-:W-:Y:S01]  /*3d80*/  FADD R4, R18, R9 ;  /* 0x0000000912047221 */ /* 0x002fe20000000000 */
[----:B------:R-:W-:Y:S02]  /*3d90*/  LOP3.LUT R73, R0, 0x60, RZ, 0xc0, !PT ;  /* 0x0000006000497812 */ /* 0x000fe400078ec0ff */
[----:B------:R-:W-:Y:S01]  /*3da0*/  LOP3.LUT R22, R20, 0x90, RZ, 0xc0, !PT ;  /* 0x0000009014167812 */ /* 0x000fe200078ec0ff */
[----:B0-----:R-:W-:Y:S01]  /*3db0*/  FADD R105, R19, R4 ;  /* 0x0000000413697221 */ /* 0x001fe20000000000 */
[----:B------:R-:W-:Y:S01]  /*3dc0*/  FADD R4, -R104, -INF ;  /* 0xff80000068047421 */ /* 0x000fe20000000100 */
[----:B------:R-:W-:-:S02]  /*3dd0*/  IMAD.SHL.U32 R20, R0, 0x20, RZ ;  /* 0x0000002000147824 */ /* 0x000fc400078e00ff */
[----:B------:R-:W-:Y:S02]  /*3de0*/  IMAD R81, R73, 0x10, R22 ;  /* 0x0000001049517824 */ /* 0x000fe400078e0216 */
[----:B------:R-:W-:Y:S01]  /*3df0*/  FMUL R172, R4, 1.4426950216293334961 ;  /* 0x3fb8aa3b04ac7820 */ /* 0x000fe20000400000 */
[----:B------:R-:W-:Y:S02]  /*3e00*/  F2FP.SATFINITE.E4M3.F32.PACK_AB_MERGE_C R10, R11, R10, RZ ;  /* 0x0000000a0b0a723e */ /* 0x000fe400048070ff */
[----:B------:R-:W-:Y:S02]  /*3e10*/  LOP3.LUT R20, R20, 0x160, RZ, 0xc0, !PT ;  /* 0x0000016014147812 */ /* 0x000fe400078ec0ff */
[----:B------:R-:W-:Y:S01]  /*3e20*/  LOP3.LUT R81, R81, 0x10, R0, 0x78, !PT ;  /* 0x0000001051517812 */ /* 0x000fe200078e7800 */
[----:B------:R-:W0:Y:S01]  /*3e30*/  MUFU.EX2 R172, R172 ;  /* 0x000000ac00ac7308 */ /* 0x000e220000000800 */
[----:B------:R-:W-:Y:S02]  /*3e40*/  F2FP.SATFINITE.E4M3.F32.PACK_AB_MERGE_C R110, R15, R14, RZ ;  /* 0x0000000e0f6e723e */ /* 0x000fe400048070ff */
[----:B------:R-:W-:Y:S01]  /*3e50*/  F2FP.SATFINITE.E4M3.F32.PACK_AB_MERGE_C R18, R19, R18, RZ ;  /* 0x000000121312723e */ /* 0x000fe200048070ff */
[----:B------:R-:W-:Y:S01]  /*3e60*/  STS.U8 [R72+UR10+0x2000], R21 ;  /* 0x0020001548007988 */ /* 0x000fe2000800000a */
[----:B------:R-:W-:-:S03]  /*3e70*/  IADD3 R81, PT, PT, R81, UR10, R20 ;  /* 0x0000000a51517c10 */ /* 0x000fc6000fffe014 */
[----:B--2---:R-:W-:Y:S01]  /*3e80*/  STS.U8 [R72+UR10+0x2100], R25 ;  /* 0x0021001948007988 */ /* 0x004fe2000800000a */
[----:B------:R-:W-:-:S03]  /*3e90*/  F2FP.SATFINITE.E4M3.F32.PACK_AB_MERGE_C R109, R6, R109, R10 ;  /* 0x0000006d066d723e */ /* 0x000fc6000480700a */
[----:B---3--:R-:W-:Y:S01]  /*3ea0*/  STS.U8 [R72+UR10+0x2200], R23 ;  /* 0x0022001748007988 */ /* 0x008fe2000800000a */
[----:B------:R-:W-:-:S03]  /*3eb0*/  F2FP.SATFINITE.E4M3.F32.PACK_AB_MERGE_C R108, R5, R108, R7 ;  /* 0x0000006c056c723e */ /* 0x000fc60004807007 */
[----:B----4-:R-:W-:Y:S01]  /*3ec0*/  STS.U8 [R72+UR10+0x2300], R29 ;  /* 0x0023001d48007988 */ /* 0x010fe2000800000a */
[----:B------:R-:W-:-:S03]  /*3ed0*/  F2FP.SATFINITE.E4M3.F32.PACK_AB_MERGE_C R110, R13, R12, R110 ;  /* 0x0000000c0d6e723e */ /* 0x000fc6000480706e */
[----:B-----5:R-:W-:Y:S04]  /*3ee0*/  STS.U8 [R72+UR10+0x2400], R27 ;  /* 0x0024001b48007988 */ /* 0x020fe8000800000a */
        /* <DEDUP_REMOVED lines=11> */
[----:B------:R1:W-:Y:S01]  /*3fa0*/  STS.U8 [R80+UR10+0x2880], R111 ;  /* 0x0028806f50007988 */ /* 0x0003e2000800000a */
[----:B------:R-:W-:-:S03]  /*3fb0*/  UIADD3 UR18, UPT, UPT, UR18, -0x20, URZ ;  /* 0xffffffe012127890 */ /* 0x000fc6000fffe0ff */
[----:B------:R-:W-:Y:S01]  /*3fc0*/  STS.U8 [R80+UR10+0x2080], R53 ;  /* 0x0020803550007988 */ /* 0x000fe2000800000a */
[----:B-1----:R-:W-:-:S03]  /*3fd0*/  F2FP.SATFINITE.E4M3.F32.PACK_AB_MERGE_C R111, R17, R16, R18 ;  /* 0x00000010116f723e */ /* 0x002fc60004807012 */
        /* <DEDUP_REMOVED lines=8> */
[----:B------:R2:W-:Y:S04]  /*4060*/  STS.U8 [R80+UR10+0x2a80], R189 ;  /* 0x002a80bd50007988 */ /* 0x0005e8000800000a */
[----:B------:R2:W-:Y:S04]  /*4070*/  STS.U8 [R80+UR10+0x2b80], R227 ;  /* 0x002b80e350007988 */ /* 0x0005e8000800000a */
[----:B------:R2:W-:Y:S04]  /*4080*/  STS.U8 [R80+UR10+0x2c80], R191 ;  /* 0x002c80bf50007988 */ /* 0x0005e8000800000a */
[----:B------:R2:W-:Y:S04]  /*4090*/  STS.U8 [R80+UR10+0x2d80], R231 ;  /* 0x002d80e750007988 */ /* 0x0005e8000800000a */
[----:B------:R2:W-:Y:S04]  /*40a0*/  STS.U8 [R80+UR10+0x2e80], R187 ;  /* 0x002e80bb50007988 */ /* 0x0005e8000800000a */
[----:B------:R2:W-:Y:S04]  /*40b0*/  STS.U8 [R80+UR10+0x2f80], R229 ;  /* 0x002f80e550007988 */ /* 0x0005e8000800000a */
[----:B------:R2:W-:Y:S01]  /*40c0*/  STS.128 [R81+0x5000], R108 ;  /* 0x0050006c51007388 */ /* 0x0005e20000000c00 */
[----:B-1----:R-:W1:Y:S01]  /*40d0*/  LDTM.16dp32bit_t0_t15.x64 R4, tmem[UR11] ;  /* 0x0000000b000479ee */ /* 0x002e620008b00000 */
[----:B------:R-:W3:Y:S02]  /*40e0*/  LDTM.16dp32bit_t16_t31.x64 R4, tmem[UR11+0x40] ;  /* 0x0000400b000479ee */ /* 0x000ee40008b20000 */
[----:B------:R2:W4:Y:S01]  /*40f0*/  SHFL.BFLY PT, R170, R105, 0x10, 0x1f ;  /* 0x0e001f0069aa7f89 */ /* 0x00052200000e0000 */
[----:B------:R-:W-:Y:S01]  /*4100*/  NOP ;  /* 0x0000000000007918 */ /* 0x000fe20000000000 */
[----:B0-----:R-:W-:Y:S05]  /*4110*/  @!P2 BRA `(.L_x_9) ;  /* 0x000000040008a947 */ /* 0x001fea0003800000 */
[C---:B-1-3--:R-:W-:Y:S01]  /*4120*/  FMUL R4, R172.reuse, R4 ;  /* 0x00000004ac047220 */ /* 0x04afe20000400000 */
[C---:B------:R-:W-:Y:S01]  /*4130*/  FMUL R5, R172.reuse, R5 ;  /* 0x00000005ac057220 */ /* 0x040fe20000400000 */
        /* <DEDUP_REMOVED lines=61> */
[----:B------:R-:W-:-:S04]  /*4510*/  FMUL R67, R172, R67 ;  /* 0x00000043ac437220 */ /* 0x000fc80000400000 */
[----:B------:R0:W-:Y:S01]  /*4520*/  STTM.16dp32bit_t0_t15.x64 tmem[UR11], R4 ;  /* 0x00000004000079ed */ /* 0x0001e20008b0000b */
[----:B------:R0:W-:Y:S02]  /*4530*/  STTM.16dp32bit_t16_t31.x64 tmem[UR11+0x40], R4 ;  /* 0x00004004000079ed */ /* 0x0001e40008b2000b */
.L_x_9:
[----:B---3--:R-:W3:Y:S02]  /*4540*/  FENCE.VIEW.ASYNC.T ;  /* 0x00000000000073c6 */ /* 0x008ee40000000200 */
[----:B---3--:R-:W-:Y:S01]  /*4550*/  BAR.SYNC.DEFER_BLOCKING 0x0 ;  /* 0x0000000000007b1d */ /* 0x008fe20000010000 */
[----:B--2-4-:R-:W-:Y:S01]  /*4560*/  FADD R105, R105, R170 ;  /* 0x000000aa69697221 */ /* 0x014fe20000000000 */
[----:B------:R-:W-:-:S03]  /*4570*/  UISETP.GE.AND UP1, UPT, UR18, 0x1, UPT ;  /* 0x000000011200788c */ /* 0x000fc6000bf26270 */
[----:B------:R-:W-:Y:S01]  /*4580*/  FADD R170, R172, R105 ;  /* 0x00000069acaa7221 */ /* 0x000fe20000000000 */
[----:B------:R-:W-:Y:S01]  /*4590*/  LOP3.LUT R105, R0, 0x10, RZ, 0xc0, !PT ;  /* 0x0000001000697812 */ /* 0x000fe200078ec0ff */
[----:B------:R2:W-:Y:S06]  /*45a0*/  MEMBAR.ALL.CTA ;  /* 0x0000000000007992 */ /* 0x0005ec0000008000 */
[----:B--2---:R-:W2:Y:S02]  /*45b0*/  FENCE.VIEW.ASYNC.S ;  /* 0x00000000000073c6 */ /* 0x004ea40000000000 */
[----:B--2---:R-:W-:Y:S06]  /*45c0*/  BAR.SYNC.DEFER_BLOCKING 0x0 ;  /* 0x0000000000007b1d */ /* 0x004fec0000010000 */
[----:B------:R-:W-:Y:S05]  /*45d0*/  @!P3 BRA `(.L_x_10) ;  /* 0x000000000040b947 */ /* 0x000fea0003800000 */
[----:B------:R-:W-:Y:S02]  /*45e0*/  UIADD3 UR4, UPT, UPT, UR10, 0x5000, URZ ;  /* 0x000050000a047890 */ /* 0x000fe4000fffe0ff */
[----:B------:R-:W-:Y:S02]  /*45f0*/  UIADD3 UR5, UPT, UPT, UR10, 0x2000, URZ ;  /* 0x000020000a057890 */ /* 0x000fe4000fffe0ff */
[----:B------:R-:W-:Y:S02]  /*4600*/  USHF.R.U32.HI UR4, URZ, 0x4, UR4 ;  /* 0x00000004ff047899 */ /* 0x000fe40008011604 */
[----:B------:R-:W-:Y:S02]  /*4610*/  USHF.R.U32.HI UR5, URZ, 0x4, UR5 ;  /* 0x00000004ff057899 */ /* 0x000fe40008011605 */
[----:B------:R-:W-:Y:S02]  /*4620*/  USGXT.U32 UR8, UR4, 0xe ;  /* 0x0000000e0408789a */ /* 0x000fe40008000000 */
[----:B------:R-:W-:Y:S01]  /*4630*/  USGXT.U32 UR14, UR5, 0xe ;  /* 0x0000000e050e789a */ /* 0x000fe20008000000 */
[----:B------:R-:W-:-:S02]  /*4640*/  UMOV UR4, UR12 ;  /* 0x0000000c00047c82 */ /* 0x000fc40008000000 */
[----:B------:R-:W-:Y:S01]  /*4650*/  UMOV UR5, URZ ;  /* 0x000000ff00057c82 */ /* 0x000fe20008000000 */
[----:B------:R-:W-:Y:S01]  /*4660*/  UMOV UR20, 0x0 ;  /* 0x0000000000147882 */ /* 0x000fe20000000000 */
[----:B------:R-:W-:Y:S01]  /*4670*/  UMOV UR21, 0x4200010 ;  /* 0x0420001000157882 */ /* 0x000fe20000000000 */
[----:B------:R-:W-:Y:S01]  /*4680*/  UMOV UR9, 0xc0004010 ;  /* 0xc000401000097882 */ /* 0x000fe20000000000 */
[----:B------:R-:W-:Y:S01]  /*4690*/  UMOV UR15, 0xc0004010 ;  /* 0xc0004010000f7882 */ /* 0x000fe20000000000 */
[----:B------:R-:W-:Y:S01]  /*46a0*/  UMOV UR4, UR4 ;  /* 0x0000000400047c82 */ /* 0x000fe20008000000 */
[----:B------:R2:W-:Y:S01]  /*46b0*/  UTCQMMA gdesc[UR8], gdesc[UR14], tmem[UR34], tmem[UR20], idesc[UR21], UPT ;  /* 0x00ff140e080075ea */ /* 0x0005e2000b800322 */
[----:B------:R2:W-:Y:S01]  /*46c0*/  UTCBAR [UR4], URZ ;  /* 0x000000ff040073e9 */ /* 0x0005e200080000ff */
[----:B------:R-:W-:Y:S02]  /*46d0*/  NOP ;  /* 0x0000000000007918 */ /* 0x000fe40000000000 */
.L_x_10:
[----:B------:R-:W-:Y:S01]  /*46e0*/  FSEL R104, R104, -INF , P2 ;  /* 0xff80000068687808 */ /* 0x000fe20001000000 */
[----:B--2---:R-:W-:Y:S01]  /*46f0*/  UMOV UR4, URZ ;  /* 0x000000ff00047c82 */ /* 0x004fe20008000000 */
[----:B------:R-:W-:Y:S01]  /*4700*/  FSEL R170, R170, 1, P2 ;  /* 0x3f800000aaaa7808 */ /* 0x000fe20001000000 */
[----:B------:R-:W-:Y:S06]  /*4710*/  BRA.U !UP1, `(.L_x_11) ;  /* 0x00000021096c7547 */ /* 0x000fec000b800000 */
[----:B------:R-:W2:Y:S01]  /*4720*/  LDCU UR31, c[0x0][0x3d4] ;  /* 0x00007a80ff1f77ac */ /* 0x000ea20008000800 */
[----:B------:R-:W-:Y:S02]  /*4730*/  IMAD.SHL.U32 R171, R171, 0x20, RZ ;  /* 0x00000020abab7824 */ /* 0x000fe400078e00ff */
[----:B01----:R-:W-:Y:S01]  /*4740*/  IMAD.MOV.U32 R21, RZ, RZ, R104 ;  /* 0x000000ffff157224 */ /* 0x003fe200078e0068 */
[----:B------:R-:W-:Y:S01]  /*4750*/  USHF.R.U32.HI UR35, URZ, 0x4, UR10 ;  /* 0x00000004ff237899 */ /* 0x000fe2000801160a */
[----:B------:R-:W-:Y:S01]  /*4760*/  IMAD.MOV.U32 R20, RZ, RZ, RZ ;  /* 0x000000ffff147224 */ /* 0x000fe200078e00ff */
[----:B------:R-:W-:Y:S01]  /*4770*/  USHF.R.U32.HI UR19, URZ, 0x4, UR6 ;  /* 0x00000004ff137899 */ /* 0x000fe20008011606 */
[----:B------:R-:W-:Y:S01]  /*4780*/  IMAD.MOV.U32 R173, RZ, RZ, R171 ;  /* 0x000000ffffad7224 */ /* 0x000fe200078e00ab */
[----:B------:R-:W-:Y:S02]  /*4790*/  USGXT.U32 UR35, UR35, 0xe ;  /* 0x0000000e2323789a */ /* 0x000fe40008000000 */
[----:B------:R-:W-:-:S02]  /*47a0*/  USGXT.U32 UR19, UR19, 0xe ;  /* 0x0000000e1313789a */ /* 0x000fc40008000000 */
[----:B------:R-:W-:Y:S02]  /*47b0*/  UIADD3 UR6, UPT, UPT, UR10, 0x4000, URZ ;  /* 0x000040000a067890 */ /* 0x000fe4000fffe0ff */
[----:B------:R-:W-:Y:S02]  /*47c0*/  UISETP.NE.U32.AND UP1, UPT, UR16, URZ, UPT ;  /* 0x000000ff1000728c */ /* 0x000fe4000bf25070 */
[----:B------:R-:W-:Y:S02]  /*47d0*/  UIADD3 UR16, UP3, UPT, UR35, 0x80, URZ ;  /* 0x0000008023107890 */ /* 0x000fe4000ff7e0ff */
[----:B------:R-:W-:Y:S02]  /*47e0*/  UIADD3 UR14, UP2, UPT, UR19, 0x2, URZ ;  /* 0x00000002130e7890 */ /* 0x000fe4000ff5e0ff */
[----:B------:R-:W-:Y:S01]  /*47f0*/  UIADD3 UR8, UPT, UPT, UR10, 0x5000, URZ ;  /* 0x000050000a087890 */ /* 0x000fe2000fffe0ff */
[----:B------:R-:W-:Y:S01]  /*4800*/  UMOV UR5, URZ ;  /* 0x000000ff00057c82 */ /* 0x000fe20008000000 */
[----:B------:R-:W-:Y:S01]  /*4810*/  UMOV UR4, URZ ;  /* 0x000000ff00047c82 */ /* 0x000fe20008000000 */
[----:B------:R-:W-:-:S02]  /*4820*/  USHF.R.U32.HI UR6, URZ, 0x4, UR6 ;  /* 0x00000004ff067899 */ /* 0x000fc40008011606 */
[----:B--2---:R-:W-:Y:S02]  /*4830*/  USHF.L.U32 UR31, UR31, 0x5, URZ ;  /* 0x000000051f1f7899 */ /* 0x004fe400080006ff */
[----:B------:R-:W-:Y:S02]  /*4840*/  UIADD3.X UR17, UPT, UPT, UR5, -0x7fffbfe0, URZ, UP3, !UPT ;  /* 0x8000402005117890 */ /* 0x000fe40009ffe4ff */
[----:B------:R-:W-:Y:S02]  /*4850*/  UIADD3.X UR15, UPT, UPT, UR4, 0x40004040, URZ, UP2, !UPT ;  /* 0x40004040040f7890 */ /* 0x000fe400097fe4ff */
[----:B------:R-:W-:Y:S02]  /*4860*/  USHF.R.U32.HI UR8, URZ, 0x4, UR8 ;  /* 0x00000004ff087899 */ /* 0x000fe40008011608 */
[----:B------:R-:W-:Y:S02]  /*4870*/  UIADD3 UR40, UP2, UPT, UR16, 0x80, URZ ;  /* 0x0000008010287890 */ /* 0x000fe4000ff5e0ff */
[----:B------:R-:W-:-:S02]  /*4880*/  UIADD3 UR38, UP3, UPT, UR16, 0x100, URZ ;  /* 0x0000010010267890 */ /* 0x000fc4000ff7e0ff */
[----:B------:R-:W-:Y:S01]  /*4890*/  USGXT.U32 UR30, UR6, 0xe ;  /* 0x0000000e061e789a */ /* 0x000fe20008000000 */
[----:B------:R-:W0:Y:S01]  /*48a0*/  LDCU UR37, c[0x0][0x3a8] ;  /* 0x00007500ff2577ac */ /* 0x000e220008000800 */
[----:B------:R-:W-:Y:S02]  /*48b0*/  USGXT.U32 UR36, UR8, 0xe ;  /* 0x0000000e0824789a */ /* 0x000fe40008000000 */
[----:B------:R-:W-:Y:S02]  /*48c0*/  UIADD3.X UR41, UPT, UPT, UR17, URZ, URZ, UP2, !UPT ;  /* 0x000000ff11297290 */ /* 0x000fe400097fe4ff */
[----:B------:R-:W-:Y:S02]  /*48d0*/  UIADD3.X UR39, UPT, UPT, UR17, URZ, URZ, UP3, !UPT ;  /* 0x000000ff11277290 */ /* 0x000fe40009ffe4ff */
[----:B------:R-:W-:Y:S02]  /*48e0*/  UIADD3.64 UR42, UPT, UPT, UR14, 0x2, URZ ;  /* 0x000000020e2a7897 */ /* 0x000fe4000fffe0ff */
[----:B------:R-:W-:Y:S01]  /*48f0*/  UIADD3.64 UR44, UPT, UPT, UR14, 0x4, URZ ;  /* 0x000000040e2c7897 */ /* 0x000fe2000fffe0ff */
[----:B------:R-:W-:Y:S01]  /*4900*/  UMOV UR32, 0x1 ;  /* 0x0000000100207882 */ /* 0x000fe20000000000 */
[----:B------:R-:W-:Y:S01]  /*4910*/  UMOV UR6, URZ ;  /* 0x000000ff00067c82 */ /* 0x000fe20008000000 */
[----:B------:R-:W-:-:S09]  /*4920*/  UMOV UR33, UR31 ;  /* 0x0000001f00217c82 */ /* 0x000fd20008000000 */
.L_x_16:
[----:B------:R-:W-:Y:S02]  /*4930*/  SHF.R.S32.HI R53, RZ, 0x1f, R173 ;  /* 0x0000001fff357819 */ /* 0x000fe400000114ad */
[C---:B------:R-:W-:Y:S02]  /*4940*/  IADD3 R4, P2, PT, R173.reuse, R224, RZ ;  /* 0x000000e0ad047210 */ /* 0x040fe40007f5e0ff */
[----:B------:R-:W-:-:S03]  /*4950*/  IADD3 R8, P3, PT, R173, R208, RZ ;  /* 0x000000d0ad087210 */ /* 0x000fc60007f7e0ff */
[----:B------:R-:W-:Y:S01]  /*4960*/  IMAD.X R5, R53, 0x1, R225, P2 ;  /* 0x0000000135057824 */ /* 0x000fe200010e06e1 */
[----:B------:R-:W-:Y:S01]  /*4970*/  IADD3 R12, P2, PT, R173, R192, RZ ;  /* 0x000000c0ad0c7210 */ /* 0x000fe20007f5e0ff */
[----:B------:R-:W-:Y:S01]  /*4980*/  IMAD.X R9, R53, 0x1, R209, P3 ;  /* 0x0000000135097824 */ /* 0x000fe200018e06d1 */
[----:B------:R-:W-:Y:S02]  /*4990*/  IADD3 R16, P3, PT, R173, R166, RZ ;  /* 0x000000a6ad107210 */ /* 0x000fe40007f7e0ff */
[----:B------:R1:W2:Y:S01]  /*49a0*/  LDG.E.U8 R23, desc[UR28][R4.64] ;  /* 0x0000001c04177981 */ /* 0x0002a2000c1e1100 */
[----:B------:R-:W-:Y:S01]  /*49b0*/  IMAD.X R13, R53, 0x1, R193, P2 ;  /* 0x00000001350d7824 */ /* 0x000fe200010e06c1 */
[----:B------:R-:W-:Y:S01]  /*49c0*/  IADD3 R6, P2, PT, R173, R222, RZ ;  /* 0x000000dead067210 */ /* 0x000fe20007f5e0ff */
[----:B------:R-:W-:Y:S01]  /*49d0*/  IMAD.X R17, R53, 0x1, R167, P3 ;  /* 0x0000000135117824 */ /* 0x000fe200018e06a7 */
[----:B------:R-:W-:Y:S01]  /*49e0*/  IADD3 R10, P3, PT, R173, R206, RZ ;  /* 0x000000cead0a7210 */ /* 0x000fe20007f7e0ff */
[----:B------:R3:W4:Y:S02]  /*49f0*/  LDG.E.U8 R31, desc[UR28][R8.64] ;  /* 0x0000001c081f7981 */ /* 0x000724000c1e1100 */
[----:B------:R-:W-:Y:S01]  /*4a00*/  IMAD.X R7, R53, 0x1, R223, P2 ;  /* 0x0000000135077824 */ /* 0x000fe200010e06df */
[----:B------:R-:W-:Y:S01]  /*4a10*/  IADD3 R14, P2, PT, R173, R184, RZ ;  /* 0x000000b8ad0e7210 */ /* 0x000fe20007f5e0ff */
[----:B------:R-:W-:Y:S01]  /*4a20*/  IMAD.X R11, R53, 0x1, R207, P3 ;  /* 0x00000001350b7824 */ /* 0x000fe200018e06cf */
[----:B------:R-:W-:Y:S01]  /*4a30*/  IADD3 R18, P3, PT, R173, R164, RZ ;  /* 0x000000a4ad127210 */ /* 0x000fe20007f7e0ff */
[----:B------:R5:W4:Y:S02]  /*4a40*/  LDG.E.U8 R39, desc[UR28][R12.64] ;  /* 0x0000001c0c277981 */ /* 0x000b24000c1e1100 */
[----:B------:R-:W-:Y:S01]  /*4a50*/  IMAD.X R15, R53, 0x1, R185, P2 ;  /* 0x00000001350f7824 */ /* 0x000fe200010e06b9 */
[----:B-1----:R-:W-:Y:S01]  /*4a60*/  IADD3 R4, P2, PT, R173, R220, RZ ;  /* 0x000000dcad047210 */ /* 0x002fe20007f5e0ff */
[----:B------:R-:W-:Y:S01]  /*4a70*/  IMAD.X R19, R53, 0x1, R165, P3 ;  /* 0x0000000135137824 */ /* 0x000fe200018e06a5 */
[----:B---3--:R-:W-:Y:S01]  /*4a80*/  IADD3 R8, P3, PT, R173, R204, RZ ;  /* 0x000000ccad087210 */ /* 0x008fe20007f7e0ff */
[----:B------:R1:W3:Y:S02]  /*4a90*/  LDG.E.U8 R47, desc[UR28][R16.64] ;  /* 0x0000001c102f7981 */ /* 0x0002e4000c1e1100 */
[----:B------:R-:W-:Y:S01]  /*4aa0*/  IMAD.X R5, R53, 0x1, R221, P2 ;  /* 0x0000000135057824 */ /* 0x000fe200010e06dd */
[----:B-----5:R-:W-:Y:S01]  /*4ab0*/  IADD3 R12, P2, PT, R173, R182, RZ ;  /* 0x000000b6ad0c7210 */ /* 0x020fe20007f5e0ff */
[----:B------:R5:W3:Y:S01]  /*4ac0*/  LDG.E.U8 R25, desc[UR28][R6.64] ;  /* 0x0000001c06197981 */ /* 0x000ae2000c1e1100 */
[----:B------:R-:W-:-:S03]  /*4ad0*/  IMAD.X R9, R53, 0x1, R205, P3 ;  /* 0x0000000135097824 */ /* 0x000fc600018e06cd */
[----:B------:R-:W-:Y:S01]  /*4ae0*/  IMAD.X R13, R53, 0x1, R183, P2 ;  /* 0x00000001350d7824 */ /* 0x000fe200010e06b7 */
[C---:B-1----:R-:W-:Y:S01]  /*4af0*/  IADD3 R16, P3, PT, R173.reuse, R162, RZ ;  /* 0x000000a2ad107210 */ /* 0x042fe20007f7e0ff */
[----:B------:R1:W3:Y:S01]  /*4b00*/  LDG.E.U8 R33, desc[UR28][R10.64] ;  /* 0x0000001c0a217981 */ /* 0x0002e2000c1e1100 */
[----:B-----5:R-:W-:-:S03]  /*4b10*/  IADD3 R6, P2, PT, R173, R218, RZ ;  /* 0x000000daad067210 */ /* 0x020fc60007f5e0ff */
[----:B------:R5:W3:Y:S01]  /*4b20*/  LDG.E.U8 R41, desc[UR28][R14.64] ;  /* 0x0000001c0e297981 */ /* 0x000ae2000c1e1100 */
[C---:B------:R-:W-:Y:S02]  /*4b30*/  IMAD.X R17, R53.reuse, 0x1, R163, P3 ;  /* 0x0000000135117824 */ /* 0x040fe400018e06a3 */
        /* <DEDUP_REMOVED lines=47> */
[----:B------:R-:W-:-:S03]  /*4e30*/  IMAD.X R17, R53, 0x1, R155, P3 ;  /* 0x0000000135117824 */ /* 0x000fc600018e069b */
[----:B------:R0:W3:Y:S01]  /*4e40*/  LDG.E.U8 R26, desc[UR28][R4.64] ;  /* 0x0000001c041a7981 */ /* 0x0000e2000c1e1100 */
[----:B------:R-:W-:Y:S01]  /*4e50*/  IMAD.X R7, R53, 0x1, R211, P2 ;  /* 0x0000000135077824 */ /* 0x000fe200010e06d3 */
[C---:B-1----:R-:W-:Y:S02]  /*4e60*/  IADD3 R10, P3, PT, R173.reuse, R194, RZ ;  /* 0x000000c2ad0a7210 */ /* 0x042fe40007f7e0ff */
[----:B------:R-:W3:Y:S01]  /*4e70*/  LDG.E.U8 R19, desc[UR28][R18.64] ;  /* 0x0000001c12137981 */ /* 0x000ee2000c1e1100 */
[----:B-----5:R-:W-:-:S03]  /*4e80*/  IADD3 R14, P4, PT, R173, R168, RZ ;  /* 0x000000a8ad0e7210 */ /* 0x020fc60007f9e0ff */
[----:B------:R-:W5:Y:S01]  /*4e90*/  LDG.E.U8 R8, desc[UR28][R8.64] ;  /* 0x0000001c08087981 */ /* 0x000f62000c1e1100 */
[----:B0-----:R-:W-:Y:S01]  /*4ea0*/  IADD3 R4, P2, PT, R173, R152, RZ ;  /* 0x00000098ad047210 */ /* 0x001fe20007f5e0ff */
[C---:B------:R-:W-:Y:S02]  /*4eb0*/  IMAD.X R11, R53.reuse, 0x1, R195, P3 ;  /* 0x00000001350b7824 */ /* 0x040fe400018e06c3 */
[----:B------:R-:W5:Y:S01]  /*4ec0*/  LDG.E.U8 R12, desc[UR28][R12.64] ;  /* 0x0000001c0c0c7981 */ /* 0x000f62000c1e1100 */
[C---:B------:R-:W-:Y:S02]  /*4ed0*/  IMAD.X R15, R53.reuse, 0x1, R169, P4 ;  /* 0x00000001350f7824 */ /* 0x040fe400020e06a9 */
[----:B------:R-:W-:Y:S01]  /*4ee0*/  IMAD.X R5, R53, 0x1, R153, P2 ;  /* 0x0000000135057824 */ /* 0x000fe200010e0699 */
[----:B------:R-:W5:Y:S04]  /*4ef0*/  LDG.E.U8 R16, desc[UR28][R16.64] ;  /* 0x0000001c10107981 */ /* 0x000f68000c1e1100 */
[----:B------:R-:W5:Y:S04]  /*4f00*/  LDG.E.U8 R7, desc[UR28][R6.64] ;  /* 0x0000001c06077981 */ /* 0x000f68000c1e1100 */
[----:B------:R-:W5:Y:S04]  /*4f10*/  LDG.E.U8 R11, desc[UR28][R10.64] ;  /* 0x0000001c0a0b7981 */ /* 0x000f68000c1e1100 */
[----:B------:R-:W5:Y:S04]  /*4f20*/  LDG.E.U8 R15, desc[UR28][R14.64] ;  /* 0x0000001c0e0f7981 */ /* 0x000f68000c1e1100 */
[----:B------:R-:W5:Y:S01]  /*4f30*/  LDG.E.U8 R5, desc[UR28][R4.64] ;  /* 0x0000001c04057981 */ /* 0x000f62000c1e1100 */
[----:B------:R-:W-:-:S02]  /*4f40*/  UMOV UR8, 0x1 ;  /* 0x0000000100087882 */ /* 0x000fc40000000000 */
[----:B------:R-:W-:-:S04]  /*4f50*/  @!UP0 UIADD3 UR8, UPT, UPT, -UR8, 0x100000, URZ ;  /* 0x0010000008088890 */ /* 0x000fc8000fffe1ff */
[----:B------:R-:W-:Y:S02]  /*4f60*/  @!UP0 USHF.L.U32 UR9, UR8, 0xb, URZ ;  /* 0x0000000b08098899 */ /* 0x000fe400080006ff */
[----:B------:R-:W-:Y:S01]  /*4f70*/  @!UP0 USHF.L.U32 UR8, UR8, 0x1, URZ ;  /* 0x0000000108088899 */ /* 0x000fe200080006ff */
[----:B------:R-:W-:Y:S01]  /*4f80*/  VOTEU.ALL UP2, P1 ;  /* 0x0000000000ff7886 */ /* 0x000fe20000840000 */
[----:B--2---:R0:W-:Y:S04]  /*4f90*/  STS.U8 [R72+UR10+0x3000], R23 ;  /* 0x0030001748007988 */ /* 0x0041e8000800000a */
[----:B----4-:R0:W-:Y:S04]  /*4fa0*/  STS.U8 [R72+UR10+0x3400], R31 ;  /* 0x0034001f48007988 */ /* 0x0101e8000800000a */
[----:B------:R0:W-:Y:S04]  /*4fb0*/  STS.U8 [R72+UR10+0x3800], R39 ;  /* 0x0038002748007988 */ /* 0x0001e8000800000a */
[----:B---3--:R0:W-:Y:S04]  /*4fc0*/  STS.U8 [R72+UR10+0x3c00], R47 ;  /* 0x003c002f48007988 */ /* 0x0081e8000800000a */
        /* <DEDUP_REMOVED lines=21> */
[----:B-----5:R0:W-:Y:S04]  /*5120*/  STS.U8 [R75+UR10+0x3700], R8 ;  /* 0x003700084b007988 */ /* 0x0201e8000800000a */
[----:B------:R0:W-:Y:S04]  /*5130*/  STS.U8 [R75+UR10+0x3b00], R12 ;  /* 0x003b000c4b007988 */ /* 0x0001e8000800000a */
[----:B------:R0:W-:Y:S04]  /*5140*/  STS.U8 [R75+UR10+0x3f00], R16 ;  /* 0x003f00104b007988 */ /* 0x0001e8000800000a */
[----:B------:R0:W-:Y:S04]  /*5150*/  STS.U8 [R74+UR10+0x3380], R7 ;  /* 0x003380074a007988 */ /* 0x0001e8000800000a */
[----:B------:R0:W-:Y:S04]  /*5160*/  STS.U8 [R74+UR10+0x3780], R11 ;  /* 0x0037800b4a007988 */ /* 0x0001e8000800000a */
[----:B------:R0:W-:Y:S04]  /*5170*/  STS.U8 [R74+UR10+0x3b80], R15 ;  /* 0x003b800f4a007988 */ /* 0x0001e8000800000a */
[----:B------:R0:W-:Y:S01]  /*5180*/  STS.U8 [R74+UR10+0x3f80], R5 ;  /* 0x003f80054a007988 */ /* 0x0001e2000800000a */
[----:B------:R1:W-:Y:S06]  /*5190*/  MEMBAR.ALL.CTA ;  /* 0x0000000000007992 */ /* 0x0003ec0000008000 */
[----:B-1----:R-:W-:Y:S04]  /*51a0*/  FENCE.VIEW.ASYNC.S ;  /* 0x00000000000073c6 */ /* 0x002fe80000000000 */
[----:B------:R-:W1:Y:S02]  /*51b0*/  FENCE.VIEW.ASYNC.S ;  /* 0x00000000000073c6 */ /* 0x000e640000000000 */
[----:B-1----:R0:W1:Y:S02]  /*51c0*/  @!UP2 SYNCS.EXCH.64 URZ, [UR10+0x5810], UR8 ;  /* 0x005810080affa5b2 */ /* 0x0020640008000100 */
[----:B-1----:R-:W-:Y:S06]  /*51d0*/  BAR.SYNC.DEFER_BLOCKING 0x0 ;  /* 0x0000000000007b1d */ /* 0x002fec0000010000 */
[----:B0-----:R-:W-:Y:S05]  /*51e0*/  BRA.U UP1, `(.L_x_12) ;  /* 0x0000000101547547 */ /* 0x001fea000b800000 */
[----:B------:R-:W-:Y:S01]  /*51f0*/  UIADD3 UR8, UPT, UPT, UR10, 0x5810, URZ ;  /* 0x000058100a087890 */ /* 0x000fe2000fffe0ff */
[----:B------:R-:W-:Y:S01]  /*5200*/  UMOV UR22, UR35 ;  /* 0x0000002300167c82 */ /* 0x000fe20008000000 */
[----:B------:R-:W-:Y:S01]  /*5210*/  UMOV UR23, 0x80004020 ;  /* 0x8000402000177882 */ /* 0x000fe20000000000 */
[----:B------:R-:W-:Y:S01]  /*5220*/  UMOV UR20, UR19 ;  /* 0x0000001300147c82 */ /* 0x000fe20008000000 */
[----:B------:R-:W-:Y:S01]  /*5230*/  UMOV UR21, 0x40004040 ;  /* 0x4000404000157882 */ /* 0x000fe20000000000 */
[----:B------:R-:W-:Y:S01]  /*5240*/  UMOV UR24, 0x0 ;  /* 0x0000000000187882 */ /* 0x000fe20000000000 */
[----:B------:R-:W-:Y:S01]  /*5250*/  UMOV UR25, 0x4088010 ;  /* 0x0408801000197882 */ /* 0x000fe20000000000 */
[----:B------:R-:W-:Y:S01]  /*5260*/  UMOV UR26, 0x0 ;  /* 0x00000000001a7882 */ /* 0x000fe20000000000 */
[----:B------:R-:W-:Y:S01]  /*5270*/  UMOV UR27, 0x4088010 ;  /* 0x04088010001b7882 */ /* 0x000fe20000000000 */
[----:B------:R-:W-:Y:S01]  /*5280*/  UMOV UR46, 0x0 ;  /* 0x00000000002e7882 */ /* 0x000fe20000000000 */
[----:B------:R-:W-:Y:S01]  /*5290*/  UMOV UR47, 0x4088010 ;  /* 0x04088010002f7882 */ /* 0x000fe20000000000 */
[----:B------:R0:W-:Y:S01]  /*52a0*/  UTCQMMA gdesc[UR22], gdesc[UR20], tmem[UR13], tmem[UR24], idesc[UR25], !UPT ;  /* 0x00ff1814160075ea */ /* 0x0001e2000f80030d */
[----:B------:R-:W-:Y:S01]  /*52b0*/  UMOV UR9, URZ ;  /* 0x000000ff00097c82 */ /* 0x000fe20008000000 */
        /* <DEDUP_REMOVED lines=8> */
.L_x_12:
[----:B------:R-:W1:Y:S02]  /*5340*/  SYNCS.PHASECHK.TRANS64.TRYWAIT P2, [UR10+0x5810], RZ ;  /* 0x005810ffff0075a7 */ /* 0x000e64000804110a */
[----:B-1----:R-:W-:Y:S05]  /*5350*/  @!P2 BRA `(.L_x_13) ;  /* 0x000000480078a947 */ /* 0x002fea0003800000 */
.L_x_22:
[----:B------:R-:W-:Y:S01]  /*5360*/  BAR.SYNC.DEFER_BLOCKING 0x0 ;  /* 0x0000000000007b1d */ /* 0x000fe20000010000 */
[----:B------:R-:W-:Y:S01]  /*5370*/  IMAD.U32 R20, R20, -0x80000000, RZ ;  /* 0x8000000014147824 */ /* 0x000fe200078e00ff */
[----:B------:R-:W-:-:S04]  /*5380*/  USHF.R.S32.HI UR4, URZ, 0x1f, UR33 ;  /* 0x0000001fff047899 */ /* 0x000fc80008011421 */
[----:B------:R-:W-:Y:S01]  /*5390*/  LDTM.16dp32bit_t0_t15.x16 R4, tmem[UR11+0x100000] ;  /* 0x1000000b000479ee */ /* 0x000fe20008a00000 */
[----:B------:R-:W1:Y:S01]  /*53a0*/  LDTM.16dp32bit_t16_t31.x16 R4, tmem[UR11+0x100010] ;  /* 0x1000100b000479ee */ /* 0x000e620008a20000 */
[----:B------:R-:W2:Y:S01]  /*53b0*/  @!P1 SYNCS.CCTL.IV [UR10+0x5810] ;  /* 0x00581000ff0099b1 */ /* 0x000ea2000800000a */
[----:B------:R-:W-:Y:S01]  /*53c0*/  NOP ;  /* 0x0000000000007918 */ /* 0x000fe20000000000 */
[----:B-1----:R-:W-:Y:S01]  /*53d0*/  FMUL R22, R4, UR37 ;  /* 0x0000002504167c20 */ /* 0x002fe20008400000 */
[----:B------:R-:W-:Y:S01]  /*53e0*/  FMUL R23, R5, UR37 ;  /* 0x0000002505177c20 */ /* 0x000fe20008400000 */
[----:B------:R-:W-:Y:S01]  /*53f0*/  FMUL R24, R6, UR37 ;  /* 0x0000002506187c20 */ /* 0x000fe20008400000 */
[----:B------:R-:W-:Y:S01]  /*5400*/  FMUL R25, R7, UR37 ;  /* 0x0000002507197c20 */ /* 0x000fe20008400000 */
[----:B------:R-:W-:Y:S01]  /*5410*/  FMUL R26, R8, UR37 ;  /* 0x00000025081a7c20 */ /* 0x000fe20008400000 */
[----:B--2---:R-:W1:Y:S02]  /*5420*/  SYNCS.PHASECHK.TRANS64.TRYWAIT P2, [UR12], R20 ;  /* 0x00000014ff0075a7 */ /* 0x004e64000804110c */
        /* <DEDUP_REMOVED lines=16> */
[----:B------:R-:W-:-:S03]  /*5530*/  FMUL R24, R19, UR37 ;  /* 0x0000002513187c20 */ /* 0x000fc60008400000 */
[----:B------:R-:W-:-:S04]  /*5540*/  FMNMX3 R23, R25, R22, R23, !PT ;  /* 0x0000001619177276 */ /* 0x000fc80007800017 */
[----:B------:R-:W-:-:S05]  /*5550*/  FMNMX R24, R24, R23, !PT ;  /* 0x0000001718187209 */ /* 0x000fca0007800000 */
[----:B------:R-:W2:Y:S02]  /*5560*/  SHFL.BFLY PT, R104, R24, 0x10, 0x1f ;  /* 0x0e001f0018687f89 */ /* 0x000ea400000e0000 */
[----:B--2---:R-:W-:-:S05]  /*5570*/  FMNMX3 R104, R24, R104, R21, !PT ;  /* 0x0000006818687276 */ /* 0x004fca0007800015 */
[--C-:B------:R-:W-:Y:S01]  /*5580*/  FFMA R5, R5, UR37, -R104.reuse ;  /* 0x0000002505057c23 */ /* 0x100fe20008000868 */
[--C-:B------:R-:W-:Y:S01]  /*5590*/  FFMA R4, R4, UR37, -R104.reuse ;  /* 0x0000002504047c23 */ /* 0x100fe20008000868 */
[--C-:B------:R-:W-:Y:S01]  /*55a0*/  FFMA R6, R6, UR37, -R104.reuse ;  /* 0x0000002506067c23 */ /* 0x100fe20008000868 */
[--C-:B------:R-:W-:Y:S01]  /*55b0*/  FFMA R7, R7, UR37, -R104.reuse ;  /* 0x0000002507077c23 */ /* 0x100fe20008000868 */
[----:B------:R-:W-:Y:S01]  /*55c0*/  FMUL R111, R5, 1.4426950216293334961 ;  /* 0x3fb8aa3b056f7820 */ /* 0x000fe20000400000 */
[----:B------:R-:W-:Y:S01]  /*55d0*/  FMUL R4, R4, 1.4426950216293334961 ;  /* 0x3fb8aa3b04047820 */ /* 0x000fe20000400000 */
[----:B------:R-:W-:Y:S01]  /*55e0*/  FMUL R6, R6, 1.4426950216293334961 ;  /* 0x3fb8aa3b06067820 */ /* 0x000fe20000400000 */
[----:B------:R-:W-:Y:S01]  /*55f0*/  FMUL R5, R7, 1.4426950216293334961 ;  /* 0x3fb8aa3b07057820 */ /* 0x000fe20000400000 */
[--C-:B------:R-:W-:Y:S01]  /*5600*/  FFMA R8, R8, UR37, -R104.reuse ;  /* 0x0000002508087c23 */ /* 0x100fe20008000868 */
[----:B------:R2:W-:Y:S01]  /*5610*/  MUFU.EX2 R108, R4 ;  /* 0x00000004006c7308 */ /* 0x0005e20000000800 */
[--C-:B------:R-:W-:Y:S01]  /*5620*/  FFMA R9, R9, UR37, -R104.reuse ;  /* 0x0000002509097c23 */ /* 0x100fe20008000868 */
[--C-:B------:R-:W-:Y:S01]  /*5630*/  FFMA R10, R10, UR37, -R104.reuse ;  /* 0x000000250a0a7c23 */ /* 0x100fe20008000868 */
[----:B------:R-:W-:Y:S01]  /*5640*/  FMUL R8, R8, 1.4426950216293334961 ;  /* 0x3fb8aa3b08087820 */ /* 0x000fe20000400000 */
[--C-:B------:R-:W-:Y:S01]  /*5650*/  FFMA R11, R11, UR37, -R104.reuse ;  /* 0x000000250b0b7c23 */ /* 0x100fe20008000868 */
[----:B------:R-:W-:Y:S01]  /*5660*/  FMUL R9, R9, 1.4426950216293334961 ;  /* 0x3fb8aa3b09097820 */ /* 0x000fe20000400000 */
[----:B------:R-:W-:Y:S01]  /*5670*/  FMUL R7, R10, 1.4426950216293334961 ;  /* 0x3fb8aa3b0a077820 */ /* 0x000fe20000400000 */
[--C-:B------:R-:W-:Y:S01]  /*5680*/  FFMA R12, R12, UR37, -R104.reuse ;  /* 0x000000250c0c7c23 */ /* 0x100fe20008000868 */
[----:B------:R-:W3:Y:S01]  /*5690*/  MUFU.EX2 R111, R111 ;  /* 0x0000006f006f7308 */ /* 0x000ee20000000800 */
[----:B--2---:R-:W-:Y:S01]  /*56a0*/  FMUL R4, R11, 1.4426950216293334961 ;  /* 0x3fb8aa3b0b047820 */ /* 0x004fe20000400000 */
[--C-:B------:R-:W-:Y:S01]  /*56b0*/  FFMA R13, R13, UR37, -R104.reuse ;  /* 0x000000250d0d7c23 */ /* 0x100fe20008000868 */
[----:B------:R-:W-:Y:S01]  /*56c0*/  FMUL R12, R12, 1.4426950216293334961 ;  /* 0x3fb8aa3b0c0c7820 */ /* 0x000fe20000400000 */
[--C-:B------:R-:W-:Y:S01]  /*56d0*/  FFMA R14, R14, UR37, -R104.reuse ;  /* 0x000000250e0e7c23 */ /* 0x100fe20008000868 */
[--C-:B------:R-:W-:Y:S01]  /*56e0*/  FFMA R15, R15, UR37, -R104.reuse ;  /* 0x000000250f0f7c23 */ /* 0x100fe20008000868 */
[----:B------:R-:W-:Y:S01]  /*56f0*/  FMUL R13, R13, 1.4426950216293334961 ;  /* 0x3fb8aa3b0d0d7820 */ /* 0x000fe20000400000 */
[--C-:B------:R-:W-:Y:S01]  /*5700*/  FFMA R16, R16, UR37, -R104.reuse ;  /* 0x0000002510107c23 */ /* 0x100fe20008000868 */
[----:B------:R2:W4:Y:S01]  /*5710*/  MUFU.EX2 R190, R6 ;  /* 0x0000000600be7308 */ /* 0x0005220000000800 */
[--C-:B------:R-:W-:Y:S01]  /*5720*/  FFMA R17, R17, UR37, -R104.reuse ;  /* 0x0000002511117c23 */ /* 0x100fe20008000868 */
[--C-:B------:R-:W-:Y:S01]  /*5730*/  FFMA R18, R18, UR37, -R104.reuse ;  /* 0x0000002512127c23 */ /* 0x100fe20008000868 */
[----:B------:R-:W-:Y:S01]  /*5740*/  FMUL R16, R16, 1.4426950216293334961 ;  /* 0x3fb8aa3b10107820 */ /* 0x000fe20000400000 */
[----:B------:R-:W-:Y:S01]  /*5750*/  FFMA R19, R19, UR37, -R104 ;  /* 0x0000002513137c23 */ /* 0x000fe20008000868 */
[----:B------:R-:W-:-:S03]  /*5760*/  FMUL R17, R17, 1.4426950216293334961 ;  /* 0x3fb8aa3b11117820 */ /* 0x000fc60000400000 */
[----:B------:R-:W5:Y:S01]  /*5770*/  MUFU.EX2 R5, R5 ;  /* 0x0000000500057308 */ /* 0x000f620000000800 */
[----:B---3--:R-:W-:Y:S01]  /*5780*/  FADD R11, R108, R111 ;  /* 0x0000006f6c0b7221 */ /* 0x008fe20000000000 */
[----:B--2---:R-:W-:Y:S01]  /*5790*/  FMUL R6, R14, 1.4426950216293334961 ;  /* 0x3fb8aa3b0e067820 */ /* 0x004fe20000400000 */
[----:B------:R-:W-:-:S05]  /*57a0*/  IADD3 R14, P4, PT, R146, UR33, RZ ;  /* 0x00000021920e7c10 */ /* 0x000fca000ff9e0ff */
[----:B------:R4:W2:Y:S08]  /*57b0*/  MUFU.EX2 R109, R8 ;  /* 0x00000008006d7308 */ /* 0x0008b00000000800 */
[----:B------:R3:W0:Y:S01]  /*57c0*/  MUFU.EX2 R110, R9 ;  /* 0x00000009006e7308 */ /* 0x0006220000000800 */
[----:B----4-:R-:W-:-:S04]  /*57d0*/  FADD R8, R190, R11 ;  /* 0x0000000bbe087221 */ /* 0x010fc80000000000 */
[----:B-----5:R-:W-:-:S03]  /*57e0*/  FADD R8, R5, R8 ;  /* 0x0000000805087221 */ /* 0x020fc60000000000 */
[----:B------:R-:W4:Y:S01]  /*57f0*/  MUFU.EX2 R7, R7 ;  /* 0x0000000700077308 */ /* 0x000f220000000800 */
[----:B--2---:R-:W-:Y:S01]  /*5800*/  FADD R11, R109, R8 ;  /* 0x000000086d0b7221 */ /* 0x004fe20000000000 */
[----:B---3--:R-:W-:-:S06]  /*5810*/  FMUL R9, R15, 1.4426950216293334961 ;  /* 0x3fb8aa3b0f097820 */ /* 0x008fcc0000400000 */
[----:B------:R-:W2:Y:S01]  /*5820*/  MUFU.EX2 R4, R4 ;  /* 0x0000000400047308 */ /* 0x000ea20000000800 */
[----:B0-----:R-:W-:-:S07]  /*5830*/  FADD R8, R110, R11 ;  /* 0x0000000b6e087221 */ /* 0x001fce0000000000 */
[----:B------:R0:W3:Y:S01]  /*5840*/  MUFU.EX2 R186, R12 ;  /* 0x0000000c00ba7308 */ /* 0x0000e20000000800 */
[----:B----4-:R-:W-:-:S07]  /*5850*/  FADD R11, R7, R8 ;  /* 0x00000008070b7221 */ /* 0x010fce0000000000 */
[----:B------:R2:W4:Y:S01]  /*5860*/  MUFU.EX2 R227, R13 ;  /* 0x0000000d00e37308 */ /* 0x0005220000000800 */
[----:B0-----:R-:W-:-:S07]  /*5870*/  IADD3 R12, P3, PT, R150, UR33, RZ ;  /* 0x00000021960c7c10 */ /* 0x001fce000ff7e0ff */
[----:B------:R-:W0:Y:S01]  /*5880*/  MUFU.EX2 R6, R6 ;  /* 0x0000000600067308 */ /* 0x000e220000000800 */
[----:B--2---:R-:W-:Y:S01]  /*5890*/  FADD R13, R4, R11 ;  /* 0x0000000b040d7221 */ /* 0x004fe20000000000 */
[----:B------:R-:W-:-:S03]  /*58a0*/  FMUL R11, R18, 1.4426950216293334961 ;  /* 0x3fb8aa3b120b7820 */ /* 0x000fc60000400000 */
[----:B---3--:R-:W-:-:S03]  /*58b0*/  FADD R8, R186, R13 ;  /* 0x0000000dba087221 */ /* 0x008fc60000000000 */
[----:B------:R-:W2:Y:S01]  /*58c0*/  MUFU.EX2 R9, R9 ;  /* 0x0000000900097308 */ /* 0x000ea20000000800 */
[----:B----4-:R-:W-:Y:S01]  /*58d0*/  FADD R13, R227, R8 ;  /* 0x00000008e30d7221 */ /* 0x010fe20000000000 */
[----:B------:R-:W-:-:S06]  /*58e0*/  FMUL R8, R19, 1.4426950216293334961 ;  /* 0x3fb8aa3b13087820 */ /* 0x000fcc0000400000 */
[----:B------:R-:W3:Y:S01]  /*58f0*/  MUFU.EX2 R188, R16 ;  /* 0x0000001000bc7308 */ /* 0x000ee20000000800 */
[----:B0-----:R-:W-:-:S07]  /*5900*/  FADD R10, R6, R13 ;  /* 0x0000000d060a7221 */ /* 0x001fce0000000000 */
[----:B------:R-:W0:Y:S01]  /*5910*/  MUFU.EX2 R229, R17 ;  /* 0x0000001100e57308 */ /* 0x000e220000000800 */
[----:B--2---:R-:W-:-:S07]  /*5920*/  FADD R13, R9, R10 ;  /* 0x0000000a090d7221 */ /* 0x004fce0000000000 */
[----:B------:R-:W2:Y:S01]  /*5930*/  MUFU.EX2 R11, R11 ;  /* 0x0000000b000b7308 */ /* 0x000ea20000000800 */
[----:B---3--:R-:W-:-:S07]  /*5940*/  FADD R10, R188, R13 ;  /* 0x0000000dbc0a7221 */ /* 0x008fce0000000000 */
[----:B------:R-:W3:Y:S01]  /*5950*/  MUFU.EX2 R8, R8 ;  /* 0x0000000800087308 */ /* 0x000ee20000000800 */
[----:B0-----:R-:W-:-:S04]  /*5960*/  FADD R10, R229, R10 ;  /* 0x0000000ae50a7221 */ /* 0x001fc80000000000 */
[----:B--2---:R-:W-:-:S04]  /*5970*/  FADD R13, R11, R10 ;  /* 0x0000000a0b0d7221 */ /* 0x004fc80000000000 */
[----:B---3--:R-:W-:Y:S01]  /*5980*/  FADD R172, R8, R13 ;  /* 0x0000000d08ac7221 */ /* 0x008fe20000000000 */
[----:B------:R-:W-:-:S04]  /*5990*/  IADD3.X R13, PT, PT, R151, UR4, RZ, P3, !PT ;  /* 0x00000004970d7c10 */ /* 0x000fc80009ffe4ff */
[----:B------:R0:W2:Y:S01]  /*59a0*/  SHFL.BFLY PT, R187, R172, 0x10, 0x1f ;  /* 0x0e001f00acbb7f89 */ /* 0x0000a200000e0000 */
[----:B-1----:R-:W-:Y:S05]  /*59b0*/  @!P2 BRA `(.L_x_14) ;  /* 0x0000004000eca947 */ /* 0x002fea0003800000 */
.L_x_23:
[----:B------:R-:W-:Y:S01]  /*59c0*/  IADD3 R16, P2, PT, R142, UR33, RZ ;  /* 0x000000218e107c10 */ /* 0x000fe2000ff5e0ff */
[----:B------:R-:W3:Y:S01]  /*59d0*/  LDG.E.U8 R13, desc[UR28][R12.64] ;  /* 0x0000001c0c0d7981 */ /* 0x000ee2000c1e1100 */
[----:B------:R-:W-:Y:S02]  /*59e0*/  IADD3 R22, P3, PT, R138, UR33, RZ ;  /* 0x000000218a167c10 */ /* 0x000fe4000ff7e0ff */
[----:B------:R-:W-:Y:S02]  /*59f0*/  IADD3.X R17, PT, PT, R143, UR4, RZ, P2, !PT ;  /* 0x000000048f117c10 */ /* 0x000fe400097fe4ff */
[----:B------:R-:W-:Y:S02]  /*5a00*/  IADD3 R24, P2, PT, R134, UR33, RZ ;  /* 0x0000002186187c10 */ /* 0x000fe4000ff5e0ff */
[----:B------:R-:W-:Y:S01]  /*5a10*/  IADD3.X R15, PT, PT, R147, UR4, RZ, P4, !PT ;  /* 0x00000004930f7c10 */ /* 0x000fe2000a7fe4ff */
[----:B------:R-:W4:Y:S01]  /*5a20*/  LDG.E.U8 R31, desc[UR28][R16.64] ;  /* 0x0000001c101f7981 */ /* 0x000f22000c1e1100 */
[----:B------:R-:W-:-:S02]  /*5a30*/  IADD3.X R23, PT, PT, R139, UR4, RZ, P3, !PT ;  /* 0x000000048b177c10 */ /* 0x000fc40009ffe4ff */
[----:B------:R-:W-:Y:S01]  /*5a40*/  IADD3.X R25, PT, PT, R135, UR4, RZ, P2, !PT ;  /* 0x0000000487197c10 */ /* 0x000fe200097fe4ff */
[----:B------:R1:W5:Y:S01]  /*5a50*/  LDG.E.U8 R19, desc[UR28][R14.64] ;  /* 0x0000001c0e137981 */ /* 0x000362000c1e1100 */
[----:B------:R-:W-:Y:S02]  /*5a60*/  IADD3 R26, P3, PT, R130, UR33, RZ ;  /* 0x00000021821a7c10 */ /* 0x000fe4000ff7e0ff */
[----:B------:R-:W-:Y:S01]  /*5a70*/  IADD3 R28, P2, PT, R126, UR33, RZ ;  /* 0x000000217e1c7c10 */ /* 0x000fe2000ff5e0ff */
[----:B--2---:R0:W2:Y:S01]  /*5a80*/  LDG.E.U8 R35, desc[UR28][R22.64] ;  /* 0x0000001c16237981 */ /* 0x0040a2000c1e1100 */
[----:B------:R-:W-:Y:S02]  /*5a90*/  IADD3.X R27, PT, PT, R131, UR4, RZ, P3, !PT ;  /* 0x00000004831b7c10 */ /* 0x000fe40009ffe4ff */
[----:B------:R-:W-:Y:S01]  /*5aa0*/  IADD3.X R29, PT, PT, R127, UR4, RZ, P2, !PT ;  /* 0x000000047f1d7c10 */ /* 0x000fe200097fe4ff */
[----:B------:R0:W2:Y:S01]  /*5ab0*/  LDG.E.U8 R37, desc[UR28][R24.64] ;  /* 0x0000001c18257981 */ /* 0x0000a2000c1e1100 */
[----:B------:R-:W-:-:S02]  /*5ac0*/  IADD3 R32, P3, PT, R122, UR33, RZ ;  /* 0x000000217a207c10 */ /* 0x000fc4000ff7e0ff */
[----:B-1----:R-:W-:Y:S01]  /*5ad0*/  IADD3 R14, P2, PT, R118, UR33, RZ ;  /* 0x00000021760e7c10 */ /* 0x002fe2000ff5e0ff */
[----:B------:R1:W2:Y:S01]  /*5ae0*/  LDG.E.U8 R39, desc[UR28][R26.64] ;  /* 0x0000001c1a277981 */ /* 0x0002a2000c1e1100 */
[----:B------:R-:W-:Y:S02]  /*5af0*/  IADD3.X R33, PT, PT, R123, UR4, RZ, P3, !PT ;  /* 0x000000047b217c10 */ /* 0x000fe40009ffe4ff */
[----:B------:R-:W-:Y:S01]  /*5b00*/  IADD3.X R15, PT, PT, R119, UR4, RZ, P2, !PT ;  /* 0x00000004770f7c10 */ /* 0x000fe200097fe4ff */
[----:B------:R-:W2:Y:S01]  /*5b10*/  LDG.E.U8 R41, desc[UR28][R28.64] ;  /* 0x0000001c1c297981 */ /* 0x000ea2000c1e1100 */
[----:B------:R-:W-:Y:S02]  /*5b20*/  IADD3 R16, P3, PT, R114, UR33, RZ ;  /* 0x0000002172107c10 */ /* 0x000fe4000ff7e0ff */
[----:B0-----:R-:W-:Y:S01]  /*5b30*/  IADD3 R22, P2, PT, R106, UR33, RZ ;  /* 0x000000216a167c10 */ /* 0x001fe2000ff5e0ff */
[----:B------:R0:W2:Y:S01]  /*5b40*/  LDG.E.U8 R49, desc[UR28][R14.64] ;  /* 0x0000001c0e317981 */ /* 0x0000a2000c1e1100 */
[----:B------:R-:W-:-:S02]  /*5b50*/  IADD3.X R17, PT, PT, R115, UR4, RZ, P3, !PT ;  /* 0x0000000473117c10 */ /* 0x000fc40009ffe4ff */
[----:B------:R-:W-:Y:S01]  /*5b60*/  IADD3.X R23, PT, PT, R107, UR4, RZ, P2, !PT ;  /* 0x000000046b177c10 */ /* 0x000fe200097fe4ff */
[----:B------:R-:W2:Y:S01]  /*5b70*/  LDG.E.U8 R43, desc[UR28][R32.64] ;  /* 0x0000001c202b7981 */ /* 0x000ea2000c1e1100 */
[----:B------:R-:W-:Y:S02]  /*5b80*/  IADD3 R24, P3, PT, R100, UR33, RZ ;  /* 0x0000002164187c10 */ /* 0x000fe4000ff7e0ff */
[----:B-1----:R-:W-:Y:S01]  /*5b90*/  IADD3 R26, P2, PT, R96, UR33, RZ ;  /* 0x00000021601a7c10 */ /* 0x002fe2000ff5e0ff */
[----:B------:R1:W2:Y:S01]  /*5ba0*/  LDG.E.U8 R51, desc[UR28][R16.64] ;  /* 0x0000001c10337981 */ /* 0x0002a2000c1e1100 */
[----:B------:R-:W-:Y:S02]  /*5bb0*/  IADD3.X R25, PT, PT, R101, UR4, RZ, P3, !PT ;  /* 0x0000000465197c10 */ /* 0x000fe40009ffe4ff */
[----:B------:R-:W-:Y:S01]  /*5bc0*/  IADD3.X R27, PT, PT, R97, UR4, RZ, P2, !PT ;  /* 0x00000004611b7c10 */ /* 0x000fe200097fe4ff */
[----:B------:R-:W2:Y:S01]  /*5bd0*/  LDG.E.U8 R53, desc[UR28][R22.64] ;  /* 0x0000001c16357981 */ /* 0x000ea2000c1e1100 */
[----:B------:R-:W-:-:S02]  /*5be0*/  IADD3 R44, P3, PT, R92, UR33, RZ ;  /* 0x000000215c2c7c10 */ /* 0x000fc4000ff7e0ff */
[----:B------:R-:W-:Y:S01]  /*5bf0*/  IADD3 R46, P2, PT, R88, UR33, RZ ;  /* 0x00000021582e7c10 */ /* 0x000fe2000ff5e0ff */
[----:B------:R1:W2:Y:S01]  /*5c00*/  LDG.E.U8 R57, desc[UR28][R26.64] ;  /* 0x0000001c1a397981 */ /* 0x0002a2000c1e1100 */
[----:B------:R-:W-:Y:S02]  /*5c10*/  IADD3.X R45, PT, PT, R93, UR4, RZ, P3, !PT ;  /* 0x000000045d2d7c10 */ /* 0x000fe40009ffe4ff */
[----:B------:R-:W-:Y:S01]  /*5c20*/  IADD3.X R47, PT, PT, R89, UR4, RZ, P2, !PT ;  /* 0x00000004592f7c10 */ /* 0x000fe200097fe4ff */
[----:B------:R1:W2:Y:S01]  /*5c30*/  LDG.E.U8 R55, desc[UR28][R24.64] ;  /* 0x0000001c18377981 */ /* 0x0002a2000c1e1100 */
[----:B0-----:R-:W-:Y:S02]  /*5c40*/  IADD3 R14, P3, PT, R84, UR33, RZ ;  /* 0x00000021540e7c10 */ /* 0x001fe4000ff7e0ff */
[----:B-1----:R-:W-:Y:S01]  /*5c50*/  IADD3 R16, P2, PT, R148, UR33, RZ ;  /* 0x0000002194107c10 */ /* 0x002fe2000ff5e0ff */
[----:B------:R-:W2:Y:S01]  /*5c60*/  LDG.E.U8 R45, desc[UR28][R44.64] ;  /* 0x0000001c2c2d7981 */ /* 0x000ea2000c1e1100 */
[----:B------:R-:W-:-:S02]  /*5c70*/  IADD3.X R15, PT, PT, R85, UR4, RZ, P3, !PT ;  /* 0x00000004550f7c10 */ /* 0x000fc40009ffe4ff */
[----:B------:R-:W-:Y:S01]  /*5c80*/  IADD3.X R17, PT, PT, R149, UR4, RZ, P2, !PT ;  /* 0x0000000495117c10 */ /* 0x000fe200097fe4ff */
[----:B------:R-:W2:Y:S01]  /*5c90*/  LDG.E.U8 R47, desc[UR28][R46.64] ;  /* 0x0000001c2e2f7981 */ /* 0x000ea2000c1e1100 */
[----:B------:R-:W-:Y:S02]  /*5ca0*/  IADD3 R32, P3, PT, R144, UR33, RZ ;  /* 0x0000002190207c10 */ /* 0x000fe4000ff7e0ff */
[----:B------:R-:W-:Y:S01]  /*5cb0*/  IADD3 R28, P2, PT, R140, UR33, RZ ;  /* 0x000000218c1c7c10 */ /* 0x000fe2000ff5e0ff */
[----:B------:R0:W2:Y:S01]  /*5cc0*/  LDG.E.U8 R59, desc[UR28][R14.64] ;  /* 0x0000001c0e3b7981 */ /* 0x0000a2000c1e1100 */
[----:B------:R-:W-:Y:S02]  /*5cd0*/  IADD3.X R33, PT, PT, R145, UR4, RZ, P3, !PT ;  /* 0x0000000491217c10 */ /* 0x000fe40009ffe4ff */
[----:B------:R-:W-:Y:S01]  /*5ce0*/  IADD3.X R29, PT, PT, R141, UR4, RZ, P2, !PT ;  /* 0x000000048d1d7c10 */ /* 0x000fe200097fe4ff */
[----:B------:R1:W2:Y:S01]  /*5cf0*/  LDG.E.U8 R247, desc[UR28][R16.64] ;  /* 0x0000001c10f77981 */ /* 0x0002a2000c1e1100 */
[----:B------:R-:W-:-:S02]  /*5d00*/  IADD3 R26, P3, PT, R136, UR33, RZ ;  /* 0x00000021881a7c10 */ /* 0x000fc4000ff7e0ff */
[----:B------:R-:W-:Y:S01]  /*5d10*/  IADD3 R22, P2, PT, R132, UR33, RZ ;  /* 0x0000002184167c10 */ /* 0x000fe2000ff5e0ff */
[----:B------:R1:W2:Y:S01]  /*5d20*/  LDG.E.U8 R249, desc[UR28][R32.64] ;  /* 0x0000001c20f97981 */ /* 0x0002a2000c1e1100 */
[----:B------:R-:W-:Y:S02]  /*5d30*/  IADD3.X R27, PT, PT, R137, UR4, RZ, P3, !PT ;  /* 0x00000004891b7c10 */ /* 0x000fe40009ffe4ff */
[----:B------:R-:W-:Y:S01]  /*5d40*/  IADD3.X R23, PT, PT, R133, UR4, RZ, P2, !PT ;  /* 0x0000000485177c10 */ /* 0x000fe200097fe4ff */
[----:B------:R1:W2:Y:S01]  /*5d50*/  LDG.E.U8 R251, desc[UR28][R28.64] ;  /* 0x0000001c1cfb7981 */ /* 0x0002a2000c1e1100 */
[----:B------:R-:W-:Y:S02]  /*5d60*/  IADD3 R24, P3, PT, R128, UR33, RZ ;  /* 0x0000002180187c10 */ /* 0x000fe4000ff7e0ff */
[----:B0-----:R-:W-:Y:S01]  /*5d70*/  IADD3 R14, P2, PT, R124, UR33, RZ ;  /* 0x000000217c0e7c10 */ /* 0x001fe2000ff5e0ff */
[----:B------:R0:W2:Y:S01]  /*5d80*/  LDG.E.U8 R232, desc[UR28][R26.64] ;  /* 0x0000001c1ae87981 */ /* 0x0000a2000c1e1100 */
[----:B------:R-:W-:-:S02]  /*5d90*/  IADD3.X R25, PT, PT, R129, UR4, RZ, P3, !PT ;  /* 0x0000000481197c10 */ /* 0x000fc40009ffe4ff */
[----:B------:R-:W-:Y:S01]  /*5da0*/  IADD3.X R15, PT, PT, R125, UR4, RZ, P2, !PT ;  /* 0x000000047d0f7c10 */ /* 0x000fe200097fe4ff */
[----:B------:R0:W2:Y:S01]  /*5db0*/  LDG.E.U8 R234, desc[UR28][R22.64] ;  /* 0x0000001c16ea7981 */ /* 0x0000a2000c1e1100 */
[----:B-1----:R-:W-:Y:S02]  /*5dc0*/  IADD3 R16, P3, PT, R120, UR33, RZ ;  /* 0x0000002178107c10 */ /* 0x002fe4000ff7e0ff */
[----:B------:R-:W-:Y:S01]  /*5dd0*/  IADD3 R32, P2, PT, R116, UR33, RZ ;  /* 0x0000002174207c10 */ /* 0x000fe2000ff5e0ff */
[----:B------:R1:W2:Y:S01]  /*5de0*/  LDG.E.U8 R236, desc[UR28][R24.64] ;  /* 0x0000001c18ec7981 */ /* 0x0002a2000c1e1100 */
[----:B------:R-:W-:Y:S02]  /*5df0*/  IADD3.X R17, PT, PT, R121, UR4, RZ, P3, !PT ;  /* 0x0000000479117c10 */ /* 0x000fe40009ffe4ff */
[----:B------:R-:W-:Y:S01]  /*5e00*/  IADD3.X R33, PT, PT, R117, UR4, RZ, P2, !PT ;  /* 0x0000000475217c10 */ /* 0x000fe200097fe4ff */
[----:B------:R1:W2:Y:S01]  /*5e10*/  LDG.E.U8 R238, desc[UR28][R14.64] ;  /* 0x0000001c0eee7981 */ /* 0x0002a2000c1e1100 */
[----:B------:R-:W-:-:S02]  /*5e20*/  IADD3 R28, P3, PT, R112, UR33, RZ ;  /* 0x00000021701c7c10 */ /* 0x000fc4000ff7e0ff */
[----:B0-----:R-:W-:Y:S01]  /*5e30*/  IADD3 R26, P2, PT, R102, UR33, RZ ;  /* 0x00000021661a7c10 */ /* 0x001fe2000ff5e0ff */
[----:B------:R0:W2:Y:S01]  /*5e40*/  LDG.E.U8 R231, desc[UR28][R16.64] ;  /* 0x0000001c10e77981 */ /* 0x0000a2000c1e1100 */
[----:B------:R-:W-:Y:S02]  /*5e50*/  IADD3.X R29, PT, PT, R113, UR4, RZ, P3, !PT ;  /* 0x00000004711d7c10 */ /* 0x000fe40009ffe4ff */
[----:B------:R-:W-:Y:S01]  /*5e60*/  IADD3.X R27, PT, PT, R103, UR4, RZ, P2, !PT ;  /* 0x00000004671b7c10 */ /* 0x000fe200097fe4ff */
[----:B------:R-:W2:Y:S01]  /*5e70*/  LDG.E.U8 R233, desc[UR28][R32.64] ;  /* 0x0000001c20e97981 */ /* 0x000ea2000c1e1100 */
[----:B------:R-:W-:Y:S02]  /*5e80*/  IADD3 R22, P3, PT, R98, UR33, RZ ;  /* 0x0000002162167c10 */ /* 0x000fe4000ff7e0ff */
[----:B-1----:R-:W-:Y:S01]  /*5e90*/  IADD3 R24, P2, PT, R94, UR33, RZ ;  /* 0x000000215e187c10 */ /* 0x002fe2000ff5e0ff */
[----:B------:R1:W2:Y:S01]  /*5ea0*/  LDG.E.U8 R235, desc[UR28][R28.64] ;  /* 0x0000001c1ceb7981 */ /* 0x0002a2000c1e1100 */
[----:B------:R-:W-:-:S02]  /*5eb0*/  IADD3.X R23, PT, PT, R99, UR4, RZ, P3, !PT ;  /* 0x0000000463177c10 */ /* 0x000fc40009ffe4ff */
[----:B------:R-:W-:Y:S01]  /*5ec0*/  IADD3.X R25, PT, PT, R95, UR4, RZ, P2, !PT ;  /* 0x000000045f197c10 */ /* 0x000fe200097fe4ff */
[----:B------:R-:W2:Y:S01]  /*5ed0*/  LDG.E.U8 R237, desc[UR28][R26.64] ;  /* 0x0000001c1aed7981 */ /* 0x000ea2000c1e1100 */
[----:B------:R-:W-:Y:S02]  /*5ee0*/  IADD3 R14, P4, PT, R90, UR33, RZ ;  /* 0x000000215a0e7c10 */ /* 0x000fe4000ff9e0ff */
[----:B0-----:R-:W-:Y:S01]  /*5ef0*/  IADD3 R16, P3, PT, R86, UR33, RZ ;  /* 0x0000002156107c10 */ /* 0x001fe2000ff7e0ff */
[----:B------:R-:W2:Y:S01]  /*5f00*/  LDG.E.U8 R239, desc[UR28][R22.64] ;  /* 0x0000001c16ef7981 */ /* 0x000ea2000c1e1100 */
[----:B-1----:R-:W-:Y:S02]  /*5f10*/  IADD3 R28, P2, PT, R82, UR33, RZ ;  /* 0x00000021521c7c10 */ /* 0x002fe4000ff5e0ff */
[----:B------:R-:W-:Y:S01]  /*5f20*/  IADD3.X R15, PT, PT, R91, UR4, RZ, P4, !PT ;  /* 0x000000045b0f7c10 */ /* 0x000fe2000a7fe4ff */
[----:B------:R-:W2:Y:S01]  /*5f30*/  LDG.E.U8 R241, desc[UR28][R24.64] ;  /* 0x0000001c18f17981 */ /* 0x000ea2000c1e1100 */
[----:B------:R-:W-:-:S02]  /*5f40*/  IADD3.X R17, PT, PT, R87, UR4, RZ, P3, !PT ;  /* 0x0000000457117c10 */ /* 0x000fc40009ffe4ff */
[----:B------:R-:W-:Y:S01]  /*5f50*/  IADD3.X R29, PT, PT, R83, UR4, RZ, P2, !PT ;  /* 0x00000004531d7c10 */ /* 0x000fe200097fe4ff */
[----:B------:R-:W2:Y:S04]  /*5f60*/  LDG.E.U8 R243, desc[UR28][R14.64] ;  /* 0x0000001c0ef37981 */ /* 0x000ea8000c1e1100 */
[----:B------:R-:W2:Y:S04]  /*5f70*/  LDG.E.U8 R245, desc[UR28][R16.64] ;  /* 0x0000001c10f57981 */ /* 0x000ea8000c1e1100 */
[----:B------:R0:W2:Y:S01]  /*5f80*/  LDG.E.U8 R191, desc[UR28][R28.64] ;  /* 0x0000001c1cbf7981 */ /* 0x0000a2000c1e1100 */
[----:B------:R-:W-:Y:S01]  /*5f90*/  F2FP.SATFINITE.E4M3.F32.PACK_AB_MERGE_C R226, R4, R7, RZ ;  /* 0x0000000704e2723e */ /* 0x000fe200048070ff */
[----:B------:R-:W-:Y:S01]  /*5fa0*/  FADD R4, -R104, R21 ;  /* 0x0000001568047221 */ /* 0x000fe20000000100 */
[----:B------:R-:W-:-:S02]  /*5fb0*/  F2FP.SATFINITE.E4M3.F32.PACK_AB_MERGE_C R190, R5, R190, RZ ;  /* 0x000000be05be723e */ /* 0x000fc400048070ff */
[----:B------:R-:W-:Y:S01]  /*5fc0*/  F2FP.SATFINITE.E4M3.F32.PACK_AB_MERGE_C R228, R9, R6, RZ ;  /* 0x0000000609e4723e */ /* 0x000fe200048070ff */
[----:B------:R-:W-:Y:S01]  /*5fd0*/  FMUL R189, R4, 1.4426950216293334961 ;  /* 0x3fb8aa3b04bd7820 */ /* 0x000fe20000400000 */
[----:B------:R-:W-:-:S05]  /*5fe0*/  F2FP.SATFINITE.E4M3.F32.PACK_AB_MERGE_C R230, R8, R11, RZ ;  /* 0x0000000b08e6723e */ /* 0x000fca00048070ff */
[----:B------:R-:W1:Y:S01]  /*5ff0*/  MUFU.EX2 R189, R189 ;  /* 0x000000bd00bd7308 */ /* 0x000e620000000800 */
[----:B------:R-:W-:Y:S02]  /*6000*/  F2FP.SATFINITE.E4M3.F32.PACK_AB_MERGE_C R109, R110, R109, R226 ;  /* 0x0000006d6e6d723e */ /* 0x000fe400048070e2 */
[----:B------:R-:W-:Y:S02]  /*6010*/  F2FP.SATFINITE.E4M3.F32.PACK_AB_MERGE_C R108, R111, R108, R190 ;  /* 0x0000006c6f6c723e */ /* 0x000fe400048070be */
[----:B------:R-:W-:Y:S02]  /*6020*/  F2FP.SATFINITE.E4M3.F32.PACK_AB_MERGE_C R110, R227, R186, R228 ;  /* 0x000000bae36e723e */ /* 0x000fe400048070e4 */
[----:B------:R-:W-:Y:S01]  /*6030*/  F2FP.SATFINITE.E4M3.F32.PACK_AB_MERGE_C R111, R229, R188, R230 ;  /* 0x000000bce56f723e */ /* 0x000fe200048070e6 */
[----:B------:R-:W-:Y:S01]  /*6040*/  ULEA UR12, UR32, UR10, 0x3 ;  /* 0x0000000a200c7291 */ /* 0x000fe2000f8e18ff */
[----:B------:R-:W-:Y:S01]  /*6050*/  FADD R172, R172, R187 ;  /* 0x000000bbacac7221 */ /* 0x000fe20000000000 */
[----:B------:R-:W-:-:S02]  /*6060*/  UMOV UR4, UR5 ;  /* 0x0000000500047c82 */ /* 0x000fc40008000000 */
[----:B------:R-:W-:Y:S01]  /*6070*/  UIADD3 UR12, UPT, UPT, UR12, 0x5800, URZ ;  /* 0x000058000c0c7890 */ /* 0x000fe2000fffe0ff */
[----:B---3--:R-:W-:Y:S04]  /*6080*/  STS.U8 [R72+UR10+0x4000], R13 ;  /* 0x0040000d48007988 */ /* 0x008fe8000800000a */
[----:B----4-:R-:W-:Y:S04]  /*6090*/  STS.U8 [R72+UR10+0x4200], R31 ;  /* 0x0042001f48007988 */ /* 0x010fe8000800000a */
[----:B-----5:R-:W-:Y:S04]  /*60a0*/  STS.U8 [R72+UR10+0x4100], R19 ;  /* 0x0041001348007988 */ /* 0x020fe8000800000a */
        /* <DEDUP_REMOVED lines=12> */
[----:B------:R0:W-:Y:S02]  /*6170*/  STS.U8 [R72+UR10+0x4f00], R59 ;  /* 0x004f003b48007988 */ /* 0x0001e4000800000a */
[----:B0-----:R-:W-:Y:S01]  /*6180*/  LDTM.16dp32bit_t0_t15.x64 R4, tmem[UR11] ;  /* 0x0000000b000479ee */ /* 0x001fe20008b00000 */
[----:B------:R-:W1:Y:S01]  /*6190*/  LDTM.16dp32bit_t16_t31.x64 R4, tmem[UR11+0x40] ;  /* 0x0000400b000479ee */ /* 0x000e620008b20000 */
[----:B------:R0:W-:Y:S04]  /*61a0*/  STS.U8 [R80+UR10+0x4080], R247 ;  /* 0x004080f750007988 */ /* 0x0001e8000800000a */
[----:B------:R0:W-:Y:S04]  /*61b0*/  STS.U8 [R80+UR10+0x4180], R249 ;  /* 0x004180f950007988 */ /* 0x0001e8000800000a */
[----:B------:R0:W-:Y:S04]  /*61c0*/  STS.U8 [R80+UR10+0x4280], R251 ;  /* 0x004280fb50007988 */ /* 0x0001e8000800000a */
[----:B------:R0:W-:Y:S04]  /*61d0*/  STS.U8 [R80+UR10+0x4380], R232 ;  /* 0x004380e850007988 */ /* 0x0001e8000800000a */
[----:B------:R0:W-:Y:S04]  /*61e0*/  STS.U8 [R80+UR10+0x4480], R234 ;  /* 0x004480ea50007988 */ /* 0x0001e8000800000a */
[----:B------:R0:W-:Y:S01]  /*61f0*/  STS.U8 [R80+UR10+0x4580], R236 ;  /* 0x004580ec50007988 */ /* 0x0001e2000800000a */
[C---:B-1----:R-:W-:Y:S01]  /*6200*/  FMUL R4, R189.reuse, R4 ;  /* 0x00000004bd047220 */ /* 0x042fe20000400000 */
        /* <DEDUP_REMOVED lines=62> */
[----:B------:R-:W-:Y:S01]  /*65f0*/  FMUL R67, R189, R67 ;  /* 0x00000043bd437220 */ /* 0x000fe20000400000 */
        /* <DEDUP_REMOVED lines=11> */
[----:B------:R-:W-:Y:S01]  /*66b0*/  NOP ;  /* 0x0000000000007918 */ /* 0x000fe20000000000 */
[----:B------:R0:W-:Y:S01]  /*66c0*/  STTM.16dp32bit_t0_t15.x64 tmem[UR11], R4 ;  /* 0x00000004000079ed */ /* 0x0001e20008b0000b */
[----:B------:R0:W-:Y:S01]  /*66d0*/  STTM.16dp32bit_t16_t31.x64 tmem[UR11+0x40], R4 ;  /* 0x00004004000079ed */ /* 0x0001e20008b2000b */
[----:B------:R-:W1:Y:S02]  /*66e0*/  FENCE.VIEW.ASYNC.T ;  /* 0x00000000000073c6 */ /* 0x000e640000000200 */
[----:B-1----:R-:W-:Y:S06]  /*66f0*/  BAR.SYNC.DEFER_BLOCKING 0x0 ;  /* 0x0000000000007b1d */ /* 0x002fec0000010000 */
[----:B------:R1:W-:Y:S06]  /*6700*/  MEMBAR.ALL.CTA ;  /* 0x0000000000007992 */ /* 0x0003ec0000008000 */
[----:B-1----:R-:W1:Y:S02]  /*6710*/  FENCE.VIEW.ASYNC.S ;  /* 0x00000000000073c6 */ /* 0x002e640000000000 */
[----:B-1----:R-:W-:Y:S06]  /*6720*/  BAR.SYNC.DEFER_BLOCKING 0x0 ;  /* 0x0000000000007b1d */ /* 0x002fec0000010000 */
[----:B------:R-:W-:Y:S05]  /*6730*/  BRA.U UP1, `(.L_x_15) ;  /* 0x0000000101307547 */ /* 0x000fea000b800000 */
[----:B------:R-:W-:Y:S01]  /*6740*/  UMOV UR8, UR12 ;  /* 0x0000000c00087c82 */ /* 0x000fe20008000000 */
[----:B------:R-:W-:Y:S01]  /*6750*/  UMOV UR9, URZ ;  /* 0x000000ff00097c82 */ /* 0x000fe20008000000 */
[----:B------:R-:W-:Y:S01]  /*6760*/  UMOV UR22, UR36 ;  /* 0x0000002400167c82 */ /* 0x000fe20008000000 */
[----:B------:R-:W-:Y:S01]  /*6770*/  UMOV UR23, 0xc0004010 ;  /* 0xc000401000177882 */ /* 0x000fe20000000000 */
[----:B------:R-:W-:Y:S01]  /*6780*/  UMOV UR20, UR30 ;  /* 0x0000001e00147c82 */ /* 0x000fe20008000000 */
[----:B------:R-:W-:Y:S01]  /*6790*/  UMOV UR21, 0xc0004010 ;  /* 0xc000401000157882 */ /* 0x000fe20000000000 */
[----:B------:R-:W-:Y:S01]  /*67a0*/  UMOV UR24, 0x0 ;  /* 0x0000000000187882 */ /* 0x000fe20000000000 */
[----:B------:R-:W-:Y:S01]  /*67b0*/  UMOV UR25, 0x4200010 ;  /* 0x0420001000197882 */ /* 0x000fe20000000000 */
[----:B------:R-:W-:Y:S01]  /*67c0*/  UMOV UR5, UR8 ;  /* 0x0000000800057c82 */ /* 0x000fe20008000000 */
[----:B------:R1:W-:Y:S01]  /*67d0*/  UTCQMMA gdesc[UR22], gdesc[UR20], tmem[UR34], tmem[UR24], idesc[UR25], UPT ;  /* 0x00ff1814160075ea */ /* 0x0003e2000b800322 */
[----:B------:R1:W-:Y:S01]  /*67e0*/  UTCBAR [UR5], URZ ;  /* 0x000000ff050073e9 */ /* 0x0003e200080000ff */
[----:B------:R-:W-:-:S02]  /*67f0*/  NOP ;  /* 0x0000000000007918 */ /* 0x000fc40000000000 */
.L_x_15:
[----:B------:R-:W-:Y:S01]  /*6800*/  UIADD3 UR32, UPT, UPT, UR32, 0x1, URZ ;  /* 0x0000000120207890 */ /* 0x000fe2000fffe0ff */
[----:B------:R-:W-:Y:S01]  /*6810*/  FFMA R170, R189, R170, R172 ;  /* 0x000000aabdaa7223 */ /* 0x000fe200000000ac */
[----:B------:R-:W-:Y:S01]  /*6820*/  UIADD3 UR6, UPT, UPT, UR6, 0x20, URZ ;  /* 0x0000002006067890 */ /* 0x000fe2000fffe0ff */
[----:B------:R-:W-:Y:S01]  /*6830*/  IMAD.IADD R173, R171, 0x1, R173 ;  /* 0x00000001abad7824 */ /* 0x000fe200078e02ad */
[----:B------:R-:W-:Y:S01]  /*6840*/  UISETP.GT.AND UP2, UPT, UR32, 0x1, UPT ;  /* 0x000000012000788c */ /* 0x000fe2000bf44270 */
[----:B0-----:R-:W-:Y:S01]  /*6850*/  IMAD.U32 R20, RZ, RZ, UR4 ;  /* 0x00000004ff147e24 */ /* 0x001fe2000f8e00ff */
[----:B------:R-:W-:Y:S01]  /*6860*/  UIADD3 UR33, UPT, UPT, UR31, UR33, URZ ;  /* 0x000000211f217290 */ /* 0x000fe2000fffe0ff */
[----:B------:R-:W-:Y:S01]  /*6870*/  IMAD.MOV.U32 R21, RZ, RZ, R104 ;  /* 0x000000ffff157224 */ /* 0x000fe200078e0068 */
[----:B-1----:R-:W-:Y:S02]  /*6880*/  USEL UR5, URZ, 0x1, !UP2 ;  /* 0x00000001ff057887 */ /* 0x002fe4000d000000 */
[----:B------:R-:W-:-:S02]  /*6890*/  USEL UR32, UR32, URZ, !UP2 ;  /* 0x000000ff20207287 */ /* 0x000fc4000d000000 */
[----:B------:R-:W-:Y:S02]  /*68a0*/  UISETP.GE.AND UP2, UPT, UR6, UR18, UPT ;  /* 0x000000120600728c */ /* 0x000fe4000bf46270 */
[----:B------:R-:W-:-:S07]  /*68b0*/  ULOP3.LUT UR5, UR4, UR5, URZ, 0x3c, !UPT ;  /* 0x0000000504057292 */ /* 0x000fce000f8e3cff */
[----:B------:R-:W-:Y:S05]  /*68c0*/  BRA.U !UP2, `(.L_x_16) ;  /* 0xffffffe10a187547 */ /* 0x000fea000b83ffff */
.L_x_11:
[----:B------:R-:W2:Y:S01]  /*68d0*/  LDCU UR5, c[0x0][0x3f0] ;  /* 0x00007e00ff0577ac */ /* 0x000ea20008000800 */
[----:B------:R-:W-:Y:S01]  /*68e0*/  LEA R78, R105, UR10, 0x7 ;  /* 0x0000000a694e7c11 */ /* 0x000fe2000f8e38ff */
[----:B------:R-:W-:Y:S01]  /*68f0*/  IMAD.SHL.U32 R75, R0, 0x10, RZ ;  /* 0x00000010004b7824 */ /* 0x000fe200078e00ff */
[----:B------:R-:W-:Y:S01]  /*6900*/  SHF.R.U32.HI R74, RZ, 0x2, R0 ;  /* 0x00000002ff4a7819 */ /* 0x000fe20000011600 */
[----:B------:R-:W-:Y:S01]  /*6910*/  FMUL R76, R170, 8388608 ;  /* 0x4b000000aa4c7820 */ /* 0x000fe20000400000 */
[----:B--2---:R-:W-:-:S09]  /*6920*/  UISETP.GE.AND UP0, UPT, UR5, 0x1, UPT ;  /* 0x000000010500788c */ /* 0x004fd2000bf06270 */
[----:B------:R-:W-:Y:S05]  /*6930*/  BRA.U !UP0, `(.L_x_17) ;  /* 0x0000000108107547 */ /* 0x000fea000b800000 */
[----:B------:R-:W-:-:S06]  /*6940*/  USHF.L.U32 UR4, UR4, 0x1f, URZ ;  /* 0x0000001f04047899 */ /* 0x000fcc00080006ff */
[----:B01----:R-:W-:-:S04]  /*6950*/  IMAD.U32 R4, RZ, RZ, UR4 ;  /* 0x00000004ff047e24 */ /* 0x003fc8000f8e00ff */
[----:B------:R-:W0:Y:S02]  /*6960*/  SYNCS.PHASECHK.TRANS64.TRYWAIT P2, [UR12], R4 ;  /* 0x00000004ff0075a7 */ /* 0x000e24000804110c */
[----:B0-----:R-:W-:Y:S05]  /*6970*/  @!P2 BRA `(.L_x_18) ;  /* 0x000000340008a947 */ /* 0x001fea0003800000 */
.L_x_17:
[----:B------:R-:W-:Y:S01]  /*6980*/  BAR.SYNC.DEFER_BLOCKING 0x0 ;  /* 0x0000000000007b1d */ /* 0x000fe20000010000 */
[C---:B------:R-:W-:Y:S02]  /*6990*/  FSETP.GEU.AND P3, PT, R170.reuse, 1.175494350822287508e-38, PT ;  /* 0x00800000aa00780b */ /* 0x040fe40003f6e000 */
[----:B------:R-:W-:Y:S02]  /*69a0*/  FSETP.GT.AND P2, PT, |R170|, 8.50705917302346158658e+37, PT ;  /* 0x7e800000aa00780b */ /* 0x000fe40003f44200 */
[----:B------:R-:W-:Y:S01]  /*69b0*/  LOP3.LUT R79, R74, 0x18, RZ, 0xc0, !PT ;  /* 0x000000184a4f7812 */ /* 0x000fe200078ec0ff */
[----:B------:R-:W2:Y:S01]  /*69c0*/  LDCU.64 UR4, c[0x0][0x3e0] ;  /* 0x00007c00ff0477ac */ /* 0x000ea20008000a00 */
[----:B------:R-:W-:Y:S02]  /*69d0*/  FSEL R76, R76, R170, !P3 ;  /* 0x000000aa4c4c7208 */ /* 0x000fe40005800000 */
[----:B------:R-:W-:Y:S02]  /*69e0*/  FSETP.GEU.AND P4, PT, |R170|, 1.175494350822287508e-38, PT ;  /* 0x00800000aa00780b */ /* 0x000fe40003f8e200 */
[----:B------:R-:W-:Y:S01]  /*69f0*/  LOP3.LUT R74, R79, 0x1f, R0, 0xf8, !PT ;  /* 0x0000001f4f4a7812 */ /* 0x000fe200078ef800 */
[----:B------:R-:W-:Y:S01]  /*6a00*/  VIADD R79, R76, 0xc0cafb0d ;  /* 0xc0cafb0d4c4f7836 */ /* 0x000fe20000000000 */
[----:B------:R-:W-:-:S02]  /*6a10*/  LOP3.LUT R77, R75, 0xf0, RZ, 0xc0, !PT ;  /* 0x000000f04b4d7812 */ /* 0x000fc400078ec0ff */
[----:B------:R-:W-:Y:S01]  /*6a20*/  LOP3.LUT R81, R75, 0x30, RZ, 0xc0, !PT ;  /* 0x000000304b517812 */ /* 0x000fe200078ec0ff */
[----:B------:R-:W-:Y:S01]  /*6a30*/  @P2 FMUL R170, R170, 0.25 ;  /* 0x3e800000aaaa2820 */ /* 0x000fe20000400000 */
[----:B------:R-:W-:Y:S01]  /*6a40*/  LOP3.LUT R79, R79, 0xff800000, RZ, 0xc0, !PT ;  /* 0xff8000004f4f7812 */ /* 0x000fe200078ec0ff */
[----:B------:R-:W-:Y:S01]  /*6a50*/  IMAD.IADD R80, R77, 0x1, R78 ;  /* 0x000000014d507824 */ /* 0x000fe200078e024e */
[----:B------:R-:W-:Y:S01]  /*6a60*/  FSEL R77, RZ, -23, P3 ;  /* 0xc1b80000ff4d7808 */ /* 0x000fe20001800000 */
[----:B------:R-:W-:Y:S01]  /*6a70*/  IMAD.SHL.U32 R75, R74, 0x8, RZ ;  /* 0x000000084a4b7824 */ /* 0x000fe200078e00ff */
[----:B------:R-:W-:Y:S01]  /*6a80*/  I2FP.F32.S32 R78, R79 ;  /* 0x0000004f004e7245 */ /* 0x000fe20000201400 */
[----:B------:R-:W-:Y:S01]  /*6a90*/  @!P4 FMUL R170, R170, 16777216 ;  /* 0x4b800000aaaac820 */ /* 0x000fe20000400000 */
[----:B------:R-:W-:Y:S01]  /*6aa0*/  IMAD.IADD R79, R76, 0x1, -R79 ;  /* 0x000000014c4f7824 */ /* 0x000fe200078e0a4f */
[----:B------:R-:W3:Y:S02]  /*6ab0*/  @!P1 SYNCS.CCTL.IV [UR10+0x5800] ;  /* 0x00580000ff0099b1 */ /* 0x000ee4000800000a */
[----:B---3--:R-:W-:Y:S01]  /*6ac0*/  BAR.SYNC.DEFER_BLOCKING 0x0 ;  /* 0x0000000000007b1d */ /* 0x008fe20000010000 */
[----:B------:R-:W-:Y:S01]  /*6ad0*/  FFMA.FTZ R77, R78, 1.1920928955078125e-07, R77 ;  /* 0x340000004e4d7823 */ /* 0x000fe2000001004d */
[----:B------:R-:W-:Y:S01]  /*6ae0*/  FADD R79, R79, -1 ;  /* 0xbf8000004f4f7421 */ /* 0x000fe20000000000 */
[----:B------:R-:W-:Y:S01]  /*6af0*/  LOP3.LUT R82, R75, 0xc0, RZ, 0xc0, !PT ;  /* 0x000000c04b527812 */ /* 0x000fe200078ec0ff */
[----:B------:R-:W-:Y:S01]  /*6b00*/  IMAD R75, R73, 0x8, R80 ;  /* 0x00000008494b7824 */ /* 0x000fe200078e0250 */
[----:B--2---:R-:W-:Y:S01]  /*6b10*/  UIMAD UR4, UR7, UR4, URZ ;  /* 0x00000004070472a4 */ /* 0x004fe2000f8e02ff */
[----:B------:R-:W2:Y:S01]  /*6b20*/  MUFU.RCP R78, R170 ;  /* 0x000000aa004e7308 */ /* 0x000ea20000001000 */
[----:B------:R-:W-:Y:S01]  /*6b30*/  IADD3 R73, PT, PT, R82, UR10, R81 ;  /* 0x0000000a52497c10 */ /* 0x000fe2000fffe051 */
[----:B01----:R-:W-:Y:S01]  /*6b40*/  LDTM.16dp32bit_t0_t15.x64 R4, tmem[UR11] ;  /* 0x0000000b000479ee */ /* 0x003fe20008b00000 */
[----:B------:R-:W0:Y:S01]  /*6b50*/  LDTM.16dp32bit_t16_t31.x64 R4, tmem[UR11+0x40] ;  /* 0x0000400b000479ee */ /* 0x000e220008b20000 */
[----:B------:R-:W-:-:S05]  /*6b60*/  IMAD.SHL.U32 R74, R74, 0x10, RZ ;  /* 0x000000104a4a7824 */ /* 0x000fca00078e00ff */
[----:B------:R-:W-:Y:S01]  /*6b70*/  LOP3.LUT R74, R74, 0xf0, RZ, 0xc0, !PT ;  /* 0x000000f04a4a7812 */ /* 0x000fe200078ec0ff */
[----:B------:R-:W1:Y:S01]  /*6b80*/  @!P1 SYNCS.CCTL.IV [UR10+0x5808] ;  /* 0x00580800ff0099b1 */ /* 0x000e62000800000a */
[----:B------:R-:W-:Y:S01]  /*6b90*/  NOP ;  /* 0x0000000000007918 */ /* 0x000fe20000000000 */
[----:B------:R-:W-:Y:S01]  /*6ba0*/  FSETP.NEU.AND P1, PT, R76, RZ, PT ;  /* 0x000000ff4c00720b */ /* 0x000fe20003f2d000 */
[----:B0-----:R-:W-:Y:S01]  /*6bb0*/  @P2 FMUL R4, R4, 0.25 ;  /* 0x3e80000004042820 */ /* 0x001fe20000400000 */
[----:B------:R-:W-:Y:S01]  /*6bc0*/  @P2 FMUL R5, R5, 0.25 ;  /* 0x3e80000005052820 */ /* 0x000fe20000400000 */
        /* <DEDUP_REMOVED lines=8> */
[----:B------:R-:W-:Y:S01]  /*6c50*/  @!P4 FMUL R4, R4, 16777216 ;  /* 0x4b8000000404c820 */ /* 0x000fe20000400000 */
[----:B------:R-:W-:Y:S01]  /*6c60*/  @!P4 FMUL R5, R5, 16777216 ;  /* 0x4b8000000505c820 */ /* 0x000fe20000400000 */
[----:B------:R-:W-:Y:S01]  /*6c70*/  @!P4 FMUL R6, R6, 16777216 ;  /* 0x4b8000000606c820 */ /* 0x000fe20000400000 */
[----:B------:R-:W-:Y:S01]  /*6c80*/  @!P4 FMUL R7, R7, 16777216 ;  /* 0x4b8000000707c820 */ /* 0x000fe20000400000 */
[----:B------:R-:W-:Y:S01]  /*6c90*/  @!P4 FMUL R8, R8, 16777216 ;  /* 0x4b8000000808c820 */ /* 0x000fe20000400000 */
[----:B------:R-:W-:Y:S01]  /*6ca0*/  @!P4 FMUL R9, R9, 16777216 ;  /* 0x4b8000000909c820 */ /* 0x000fe20000400000 */
        /* <DEDUP_REMOVED lines=58> */
[C---:B--2---:R-:W-:Y:S01]  /*7050*/  FMUL R4, R78.reuse, R4 ;  /* 0x000000044e047220 */ /* 0x044fe20000400000 */
[C---:B------:R-:W-:Y:S01]  /*7060*/  FMUL R5, R78.reuse, R5 ;  /* 0x000000054e057220 */ /* 0x040fe20000400000 */
[C---:B------:R-:W-:Y:S01]  /*7070*/  FMUL R6, R78.reuse, R6 ;  /* 0x000000064e067220 */ /* 0x040fe20000400000 */
[C---:B------:R-:W-:Y:S01]  /*7080*/  FMUL R7, R78.reuse, R7 ;  /* 0x000000074e077220 */ /* 0x040fe20000400000 */
[C---:B------:R-:W-:Y:S01]  /*7090*/  FMUL R8, R78.reuse, R8 ;  /* 0x000000084e087220 */ /* 0x040fe20000400000 */
[----:B------:R-:W-:Y:S01]  /*70a0*/  FMUL R9, R78, R9 ;  /* 0x000000094e097220 */ /* 0x000fe20000400000 */
[----:B------:R-:W-:Y:S01]  /*70b0*/  @!P4 FMUL R16, R16, 16777216 ;  /* 0x4b8000001010c820 */ /* 0x000fe20000400000 */
[----:B------:R-:W-:Y:S01]  /*70c0*/  @!P4 FMUL R17, R17, 16777216 ;  /* 0x4b8000001111c820 */ /* 0x000fe20000400000 */
[----:B------:R-:W-:Y:S01]  /*70d0*/  @!P4 FMUL R24, R24, 16777216 ;  /* 0x4b8000001818c820 */ /* 0x000fe20000400000 */
[----:B------:R-:W-:Y:S01]  /*70e0*/  @!P4 FMUL R25, R25, 16777216 ;  /* 0x4b8000001919c820 */ /* 0x000fe20000400000 */
[----:B------:R-:W-:Y:S01]  /*70f0*/  @!P4 FMUL R12, R12, 16777216 ;  /* 0x4b8000000c0cc820 */ /* 0x000fe20000400000 */
[----:B------:R-:W-:Y:S01]  /*7100*/  @!P4 FMUL R13, R13, 16777216 ;  /* 0x4b8000000d0dc820 */ /* 0x000fe20000400000 */
[----:B------:R-:W-:Y:S01]  /*7110*/  @!P4 FMUL R14, R14, 16777216 ;  /* 0x4b8000000e0ec820 */ /* 0x000fe20000400000 */
[----:B------:R-:W-:Y:S01]  /*7120*/  @!P4 FMUL R15, R15, 16777216 ;  /* 0x4b8000000f0fc820 */ /* 0x000fe20000400000 */
        /* <DEDUP_REMOVED lines=53> */
[C---:B------:R-:W-:Y:S01]  /*7480*/  FMUL R25, R78.reuse, R25 ;  /* 0x000000194e197220 */ /* 0x040fe20000400000 */
[----:B------:R-:W-:Y:S01]  /*7490*/  F2FP.SATFINITE.E4M3.F32.PACK_AB_MERGE_C R4, R5, R4, RZ ;  /* 0x000000040504723e */ /* 0x000fe200048070ff */
[C---:B------:R-:W-:Y:S01]  /*74a0*/  FMUL R12, R78.reuse, R12 ;  /* 0x0000000c4e0c7220 */ /* 0x040fe20000400000 */
[----:B------:R-:W-:Y:S01]  /*74b0*/  F2FP.SATFINITE.E4M3.F32.PACK_AB_MERGE_C R6, R7, R6, RZ ;  /* 0x000000060706723e */ /* 0x000fe200048070ff */
[C---:B------:R-:W-:Y:S01]  /*74c0*/  FMUL R13, R78.reuse, R13 ;  /* 0x0000000d4e0d7220 */ /* 0x040fe20000400000 */
[----:B------:R-:W-:Y:S01]  /*74d0*/  F2FP.SATFINITE.E4M3.F32.PACK_AB_MERGE_C R8, R9, R8, RZ ;  /* 0x000000080908723e */ /* 0x000fe200048070ff */
        /* <DEDUP_REMOVED lines=48> */
[----:B------:R-:W-:-:S02]  /*77e0*/  F2FP.SATFINITE.E4M3.F32.PACK_AB_MERGE_C R20, R21, R20, RZ ;  /* 0x000000141514723e */ /* 0x000fc400048070ff */
[----:B------:R-:W-:Y:S02]  /*77f0*/  F2FP.SATFINITE.E4M3.F32.PACK_AB_MERGE_C R22, R23, R22, RZ ;  /* 0x000000161716723e */ /* 0x000fe400048070ff */
[----:B------:R-:W-:Y:S02]  /*7800*/  LOP3.LUT R21, R4, 0xffff, RZ, 0xc0, !PT ;  /* 0x0000ffff04157812 */ /* 0x000fe400078ec0ff */
[----:B------:R-:W-:Y:S02]  /*7810*/  LOP3.LUT R78, R6, 0xffff, RZ, 0xc0, !PT ;  /* 0x0000ffff064e7812 */ /* 0x000fe400078ec0ff */
[----:B------:R-:W-:Y:S02]  /*7820*/  LOP3.LUT R23, R8, 0xffff, RZ, 0xc0, !PT ;  /* 0x0000ffff08177812 */ /* 0x000fe400078ec0ff */
[----:B------:R-:W-:Y:S02]  /*7830*/  F2FP.SATFINITE.E4M3.F32.PACK_AB_MERGE_C R16, R17, R16, RZ ;  /* 0x000000101110723e */ /* 0x000fe400048070ff */
[----:B------:R-:W-:-:S02]  /*7840*/  F2FP.SATFINITE.E4M3.F32.PACK_AB_MERGE_C R24, R25, R24, RZ ;  /* 0x000000181918723e */ /* 0x000fc400048070ff */
[----:B------:R-:W-:Y:S02]  /*7850*/  F2FP.SATFINITE.E4M3.F32.PACK_AB_MERGE_C R12, R13, R12, RZ ;  /* 0x0000000c0d0c723e */ /* 0x000fe400048070ff */
[----:B------:R-:W-:Y:S02]  /*7860*/  F2FP.SATFINITE.E4M3.F32.PACK_AB_MERGE_C R14, R15, R14, RZ ;  /* 0x0000000e0f0e723e */ /* 0x000fe400048070ff */
[----:B------:R-:W-:Y:S02]  /*7870*/  F2FP.SATFINITE.E4M3.F32.PACK_AB_MERGE_C R26, R27, R26, RZ ;  /* 0x0000001a1b1a723e */ /* 0x000fe400048070ff */
[----:B------:R-:W-:Y:S02]  /*7880*/  F2FP.SATFINITE.E4M3.F32.PACK_AB_MERGE_C R36, R37, R36, RZ ;  /* 0x000000242524723e */ /* 0x000fe400048070ff */
[----:B------:R-:W-:Y:S02]  /*7890*/  F2FP.SATFINITE.E4M3.F32.PACK_AB_MERGE_C R38, R39, R38, RZ ;  /* 0x000000262726723e */ /* 0x000fe400048070ff */
[----:B------:R-:W-:-:S02]  /*78a0*/  F2FP.SATFINITE.E4M3.F32.PACK_AB_MERGE_C R40, R41, R40, RZ ;  /* 0x000000282928723e */ /* 0x000fc400048070ff */
[----:B------:R-:W-:Y:S02]  /*78b0*/  F2FP.SATFINITE.E4M3.F32.PACK_AB_MERGE_C R44, R45, R44, RZ ;  /* 0x0000002c2d2c723e */ /* 0x000fe400048070ff */
[----:B------:R-:W-:Y:S02]  /*78c0*/  F2FP.SATFINITE.E4M3.F32.PACK_AB_MERGE_C R46, R47, R46, RZ ;  /* 0x0000002e2f2e723e */ /* 0x000fe400048070ff */
[----:B------:R-:W-:Y:S02]  /*78d0*/  F2FP.SATFINITE.E4M3.F32.PACK_AB_MERGE_C R48, R49, R48, RZ ;  /* 0x000000303130723e */ /* 0x000fe400048070ff */
[----:B------:R-:W-:Y:S02]  /*78e0*/  PRMT R5, R23, 0x3340, R0 ;  /* 0x0000334017057816 */ /* 0x000fe40000000000 */
[----:B------:R-:W-:Y:S02]  /*78f0*/  PRMT R4, R21, 0x3340, R78 ;  /* 0x0000334015047816 */ /* 0x000fe4000000004e */
[----:B------:R-:W-:-:S02]  /*7900*/  LOP3.LUT R27, R16, 0xffff, RZ, 0xc0, !PT ;  /* 0x0000ffff101b7812 */ /* 0x000fc400078ec0ff */
[----:B------:R-:W-:Y:S02]  /*7910*/  LOP3.LUT R20, R20, 0xffff, RZ, 0xc0, !PT ;  /* 0x0000ffff14147812 */ /* 0x000fe400078ec0ff */
[----:B------:R-:W-:Y:S02]  /*7920*/  LOP3.LUT R37, R22, 0xffff, RZ, 0xc0, !PT ;  /* 0x0000ffff16257812 */ /* 0x000fe400078ec0ff */
[----:B------:R-:W-:Y:S02]  /*7930*/  LOP3.LUT R39, R24, 0xffff, RZ, 0xc0, !PT ;  /* 0x0000ffff18277812 */ /* 0x000fe400078ec0ff */
[----:B------:R-:W-:Y:S02]  /*7940*/  LOP3.LUT R16, R12, 0xffff, RZ, 0xc0, !PT ;  /* 0x0000ffff0c107812 */ /* 0x000fe400078ec0ff */
[----:B------:R-:W-:Y:S02]  /*7950*/  LOP3.LUT R25, R14, 0xffff, RZ, 0xc0, !PT ;  /* 0x0000ffff0e197812 */ /* 0x000fe400078ec0ff */
[----:B------:R-:W-:-:S02]  /*7960*/  F2FP.SATFINITE.E4M3.F32.PACK_AB_MERGE_C R10, R11, R10, RZ ;  /* 0x0000000a0b0a723e */ /* 0x000fc400048070ff */
[----:B------:R-:W-:Y:S02]  /*7970*/  F2FP.SATFINITE.E4M3.F32.PACK_AB_MERGE_C R28, R29, R28, RZ ;  /* 0x0000001c1d1c723e */ /* 0x000fe400048070ff */
[----:B------:R-:W-:Y:S02]  /*7980*/  F2FP.SATFINITE.E4M3.F32.PACK_AB_MERGE_C R30, R31, R30, RZ ;  /* 0x0000001e1f1e723e */ /* 0x000fe400048070ff */
[----:B------:R-:W-:Y:S02]  /*7990*/  F2FP.SATFINITE.E4M3.F32.PACK_AB_MERGE_C R32, R33, R32, RZ ;  /* 0x000000202120723e */ /* 0x000fe400048070ff */
[----:B------:R-:W-:Y:S02]  /*79a0*/  F2FP.SATFINITE.E4M3.F32.PACK_AB_MERGE_C R50, R51, R50, RZ ;  /* 0x000000323332723e */ /* 0x000fe400048070ff */
        /* <DEDUP_REMOVED lines=10> */
[--C-:B------:R-:W-:Y:S02]  /*7a50*/  PRMT R5, R39, 0x3340, R0.reuse ;  /* 0x0000334027057816 */ /* 0x100fe40000000000 */
[----:B------:R-:W-:Y:S02]  /*7a60*/  PRMT R4, R20, 0x3340, R37 ;  /* 0x0000334014047816 */ /* 0x000fe40000000025 */
[----:B------:R-:W-:Y:S02]  /*7a70*/  F2FP.SATFINITE.E4M3.F32.PACK_AB_MERGE_C R42, R43, R42, RZ ;  /* 0x0000002a2b2a723e */ /* 0x000fe400048070ff */
[----:B------:R-:W-:-:S02]  /*7a80*/  PRMT R7, R27, 0x3340, R0 ;  /* 0x000033401b077816 */ /* 0x000fc40000000000 */
[----:B------:R-:W-:Y:S02]  /*7a90*/  PRMT R6, R16, 0x3340, R25 ;  /* 0x0000334010067816 */ /* 0x000fe40000000019 */
[----:B------:R-:W-:Y:S02]  /*7aa0*/  F2FP.SATFINITE.E4M3.F32.PACK_AB_MERGE_C R18, R19, R18, RZ ;  /* 0x000000121312723e */ /* 0x000fe400048070ff */
[----:B------:R-:W-:Y:S02]  /*7ab0*/  LOP3.LUT R28, R28, 0xffff, RZ, 0xc0, !PT ;  /* 0x0000ffff1c1c7812 */ /* 0x000fe400078ec0ff */
[----:B------:R-:W-:Y:S02]  /*7ac0*/  LOP3.LUT R41, R30, 0xffff, RZ, 0xc0, !PT ;  /* 0x0000ffff1e297812 */ /* 0x000fe400078ec0ff */
[----:B------:R-:W-:Y:S02]  /*7ad0*/  LOP3.LUT R43, R32, 0xffff, RZ, 0xc0, !PT ;  /* 0x0000ffff202b7812 */ /* 0x000fe400078ec0ff */
[----:B------:R-:W-:-:S02]  /*7ae0*/  F2FP.SATFINITE.E4M3.F32.PACK_AB_MERGE_C R52, R53, R52, RZ ;  /* 0x000000343534723e */ /* 0x000fc400048070ff */
[----:B------:R-:W-:Y:S02]  /*7af0*/  F2FP.SATFINITE.E4M3.F32.PACK_AB_MERGE_C R54, R55, R54, RZ ;  /* 0x000000363736723e */ /* 0x000fe400048070ff */
[----:B------:R-:W-:Y:S02]  /*7b00*/  F2FP.SATFINITE.E4M3.F32.PACK_AB_MERGE_C R56, R57, R56, RZ ;  /* 0x000000383938723e */ /* 0x000fe400048070ff */
[----:B------:R-:W-:Y:S02]  /*7b10*/  F2FP.SATFINITE.E4M3.F32.PACK_AB_MERGE_C R58, R59, R58, RZ ;  /* 0x0000003a3b3a723e */ /* 0x000fe400048070ff */
[--C-:B------:R-:W-:Y:S02]  /*7b20*/  PRMT R9, R47, 0x3340, R0.reuse ;  /* 0x000033402f097816 */ /* 0x100fe40000000000 */
[----:B------:R-:W-:Y:S02]  /*7b30*/  PRMT R19, R51, 0x3340, R0 ;  /* 0x0000334033137816 */ /* 0x000fe40000000000 */
[----:B------:R-:W-:-:S02]  /*7b40*/  PRMT R8, R36, 0x3340, R45 ;  /* 0x0000334024087816 */ /* 0x000fc4000000002d */
[----:B------:R-:W-:Y:S02]  /*7b50*/  PRMT R12, R44, 0x3340, R49 ;  /* 0x000033402c0c7816 */ /* 0x000fe40000000031 */
[----:B------:R-:W-:Y:S02]  /*7b60*/  PRMT R15, R4, 0x5410, R5 ;  /* 0x00005410040f7816 */ /* 0x000fe40000000005 */
[----:B------:R-:W-:Y:S02]  /*7b70*/  LOP3.LUT R60, R60, 0xffff, RZ, 0xc0, !PT ;  /* 0x0000ffff3c3c7812 */ /* 0x000fe400078ec0ff */
[----:B------:R-:W-:Y:S02]  /*7b80*/  LOP3.LUT R57, R62, 0xffff, RZ, 0xc0, !PT ;  /* 0x0000ffff3e397812 */ /* 0x000fe400078ec0ff */
[----:B------:R-:W-:Y:S02]  /*7b90*/  LOP3.LUT R59, R64, 0xffff, RZ, 0xc0, !PT ;  /* 0x0000ffff403b7812 */ /* 0x000fe400078ec0ff */
[----:B------:R-:W-:-:S02]  /*7ba0*/  PRMT R13, R6, 0x5410, R7 ;  /* 0x00005410060d7816 */ /* 0x000fc40000000007 */
[----:B------:R-:W-:Y:S02]  /*7bb0*/  SHF.R.U32.HI R4, RZ, 0x8, R21 ;  /* 0x00000008ff047819 */ /* 0x000fe40000011615 */
[----:B------:R-:W-:Y:S02]  /*7bc0*/  SHF.R.U32.HI R5, RZ, 0x8, R78 ;  /* 0x00000008ff057819 */ /* 0x000fe4000001164e */
[----:B------:R-:W-:Y:S02]  /*7bd0*/  PRMT R7, R43, 0x3340, R0 ;  /* 0x000033402b077816 */ /* 0x000fe40000000000 */
[----:B------:R-:W-:Y:S02]  /*7be0*/  PRMT R6, R28, 0x3340, R41 ;  /* 0x000033401c067816 */ /* 0x000fe40000000029 */
[----:B------:R-:W-:Y:S02]  /*7bf0*/  PRMT R29, R8, 0x5410, R9 ;  /* 0x00005410081d7816 */ /* 0x000fe40000000009 */
[----:B------:R-:W-:-:S02]  /*7c00*/  PRMT R31, R12, 0x5410, R19 ;  /* 0x000054100c1f7816 */ /* 0x000fc40000000013 */
[----:B------:R-:W-:Y:S02]  /*7c10*/  LOP3.LUT R52, R52, 0xffff, RZ, 0xc0, !PT ;  /* 0x0000ffff34347812 */ /* 0x000fe400078ec0ff */
[----:B------:R-:W-:Y:S02]  /*7c20*/  LOP3.LUT R53, R54, 0xffff, RZ, 0xc0, !PT ;  /* 0x0000ffff36357812 */ /* 0x000fe400078ec0ff */
[----:B------:R-:W-:Y:S02]  /*7c30*/  LOP3.LUT R55, R56, 0xffff, RZ, 0xc0, !PT ;  /* 0x0000ffff38377812 */ /* 0x000fe400078ec0ff */
[----:B------:R-:W-:Y:S02]  /*7c40*/  PRMT R12, R59, 0x3340, R0 ;  /* 0x000033403b0c7816 */ /* 0x000fe40000000000 */
[----:B------:R-:W-:Y:S02]  /*7c50*/  PRMT R9, R60, 0x3340, R57 ;  /* 0x000033403c097816 */ /* 0x000fe40000000039 */
[----:B------:R-:W-:-:S02]  /*7c60*/  LOP3.LUT R4, R4, 0xffff, RZ, 0xc0, !PT ;  /* 0x0000ffff04047812 */ /* 0x000fc400078ec0ff */
[----:B------:R-:W-:Y:S02]  /*7c70*/  LOP3.LUT R5, R5, 0xffff, RZ, 0xc0, !PT ;  /* 0x0000ffff05057812 */ /* 0x000fe400078ec0ff */
[----:B------:R-:W-:Y:S02]  /*7c80*/  PRMT R17, R6, 0x5410, R7 ;  /* 0x0000541006117816 */ /* 0x000fe40000000007 */
[----:B------:R-:W-:Y:S02]  /*7c90*/  F2FP.SATFINITE.E4M3.F32.PACK_AB_MERGE_C R34, R35, R34, RZ ;  /* 0x000000222322723e */ /* 0x000fe400048070ff */
[----:B------:R-:W-:Y:S02]  /*7ca0*/  PRMT R8, R55, 0x3340, R0 ;  /* 0x0000334037087816 */ /* 0x000fe40000000000 */
[----:B------:R-:W-:Y:S02]  /*7cb0*/  PRMT R7, R52, 0x3340, R53 ;  /* 0x0000334034077816 */ /* 0x000fe40000000035 */
[----:B------:R-:W-:-:S02]  /*7cc0*/  PRMT R35, R9, 0x5410, R12 ;  /* 0x0000541009237816 */ /* 0x000fc4000000000c */
[----:B------:R-:W-:Y:S02]  /*7cd0*/  PRMT R12, R4, 0x3340, R5 ;  /* 0x00003340040c7816 */ /* 0x000fe40000000005 */
[----:B------:R-:W-:Y:S02]  /*7ce0*/  SHF.R.U32.HI R4, RZ, 0x8, R16 ;  /* 0x00000008ff047819 */ /* 0x000fe40000011610 */
[----:B------:R-:W-:Y:S02]  /*7cf0*/  SHF.R.U32.HI R5, RZ, 0x8, R25 ;  /* 0x00000008ff057819 */ /* 0x000fe40000011619 */
[----:B------:R-:W-:Y:S02]  /*7d00*/  PRMT R33, R7, 0x5410, R8 ;  /* 0x0000541007217816 */ /* 0x000fe40000000008 */
[----:B------:R-:W-:Y:S02]  /*7d10*/  SHF.R.U32.HI R7, RZ, 0x8, R20 ;  /* 0x00000008ff077819 */ /* 0x000fe40000011614 */
[----:B------:R-:W-:-:S02]  /*7d20*/  SHF.R.U32.HI R8, RZ, 0x8, R37 ;  /* 0x00000008ff087819 */ /* 0x000fc40000011625 */
[----:B------:R-:W-:Y:S02]  /*7d30*/  LOP3.LUT R4, R4, 0xffff, RZ, 0xc0, !PT ;  /* 0x0000ffff04047812 */ /* 0x000fe400078ec0ff */
[----:B------:R-:W-:Y:S02]  /*7d40*/  LOP3.LUT R5, R5, 0xffff, RZ, 0xc0, !PT ;  /* 0x0000ffff05057812 */ /* 0x000fe400078ec0ff */
[----:B------:R-:W-:Y:S02]  /*7d50*/  SHF.R.U32.HI R6, RZ, 0x8, R23 ;  /* 0x00000008ff067819 */ /* 0x000fe40000011617 */
[----:B------:R-:W-:Y:S02]  /*7d60*/  LOP3.LUT R7, R7, 0xffff, RZ, 0xc0, !PT ;  /* 0x0000ffff07077812 */ /* 0x000fe400078ec0ff */
[----:B------:R-:W-:Y:S02]  /*7d70*/  LOP3.LUT R8, R8, 0xffff, RZ, 0xc0, !PT ;  /* 0x0000ffff08087812 */ /* 0x000fe400078ec0ff */
[----:B------:R-:W-:-:S02]  /*7d80*/  PRMT R14, R4, 0x3340, R5 ;  /* 0x00003340040e7816 */ /* 0x000fc40000000005 */
[----:B------:R-:W-:Y:S02]  /*7d90*/  SHF.R.U32.HI R4, RZ, 0x8, R39 ;  /* 0x00000008ff047819 */ /* 0x000fe40000011627 */
[----:B------:R-:W-:Y:S02]  /*7da0*/  LOP3.LUT R6, R6, 0xffff, RZ, 0xc0, !PT ;  /* 0x0000ffff06067812 */ /* 0x000fe400078ec0ff */
[----:B------:R-:W-:Y:S01]  /*7db0*/  PRMT R16, R7, 0x3340, R8 ;  /* 0x0000334007107816 */ /* 0x000fe20000000008 */
[----:B------:R-:W-:Y:S01]  /*7dc0*/  IMAD.MOV.U32 R8, RZ, RZ, 0x3dc6b27f ;  /* 0x3dc6b27fff087424 */ /* 0x000fe200078e00ff */
[----:B------:R-:W-:Y:S02]  /*7dd0*/  LOP3.LUT R9, R4, 0xffff, RZ, 0xc0, !PT ;  /* 0x0000ffff04097812 */ /* 0x000fe400078ec0ff */
[----:B------:R-:W-:Y:S01]  /*7de0*/  PRMT R19, R6, 0x3340, R1 ;  /* 0x0000334006137816 */ /* 0x000fe20000000001 */
[----:B------:R-:W-:Y:S01]  /*7df0*/  FFMA.FTZ R4, R79, R8, -0.16845393180847167969 ;  /* 0xbe2c7f304f047423 */ /* 0x000fe20000010008 */
[----:B------:R-:W-:-:S02]  /*7e00*/  SHF.R.U32.HI R6, RZ, 0x8, R27 ;  /* 0x00000008ff067819 */ /* 0x000fc4000001161b */
[----:B------:R-:W-:Y:S01]  /*7e10*/  PRMT R23, R9, 0x3340, R0 ;  /* 0x0000334009177816 */ /* 0x000fe20000000000 */
[C---:B------:R-:W-:Y:S01]  /*7e20*/  FFMA.FTZ R4, R79.reuse, R4, 0.1716887056827545166 ;  /* 0x3e2fcf2a4f047423 */ /* 0x040fe20000010004 */
[----:B------:R-:W-:Y:S02]  /*7e30*/  SHF.R.U32.HI R8, RZ, 0x8, R44 ;  /* 0x00000008ff087819 */ /* 0x000fe4000001162c */
[----:B------:R-:W-:Y:S01]  /*7e40*/  SHF.R.U32.HI R9, RZ, 0x8, R49 ;  /* 0x00000008ff097819 */ /* 0x000fe20000011631 */
[C---:B------:R-:W-:Y:S01]  /*7e50*/  FFMA.FTZ R4, R79.reuse, R4, -0.17900948226451873779 ;  /* 0xbe374e434f047423 */ /* 0x040fe20000010004 */
[----:B------:R-:W-:Y:S02]  /*7e60*/  LOP3.LUT R6, R6, 0xffff, RZ, 0xc0, !PT ;  /* 0x0000ffff06067812 */ /* 0x000fe400078ec0ff */
[----:B------:R-:W-:Y:S01]  /*7e70*/  LOP3.LUT R27, R8, 0xffff, RZ, 0xc0, !PT ;  /* 0x0000ffff081b7812 */ /* 0x000fe200078ec0ff */
[----:B------:R-:W-:Y:S01]  /*7e80*/  FFMA.FTZ R4, R79, R4, 0.20512372255325317383 ;  /* 0x3e520bf44f047423 */ /* 0x000fe20000010004 */
[----:B------:R-:W-:-:S02]  /*7e90*/  LOP3.LUT R8, R9, 0xffff, RZ, 0xc0, !PT ;  /* 0x0000ffff09087812 */ /* 0x000fc400078ec0ff */
[----:B------:R-:W-:Y:S01]  /*7ea0*/  PRMT R21, R6, 0x3340, R1 ;  /* 0x0000334006157816 */ /* 0x000fe20000000001 */
[C---:B------:R-:W-:Y:S01]  /*7eb0*/  FFMA.FTZ R4, R79.reuse, R4, -0.24046532809734344482 ;  /* 0xbe763c8b4f047423 */ /* 0x040fe20000010004 */
[----:B------:R-:W-:Y:S02]  /*7ec0*/  SHF.R.U32.HI R5, RZ, 0x8, R28 ;  /* 0x00000008ff057819 */ /* 0x000fe4000001161c */
[----:B------:R-:W-:Y:S01]  /*7ed0*/  SHF.R.U32.HI R6, RZ, 0x8, R41 ;  /* 0x00000008ff067819 */ /* 0x000fe20000011629 */
[----:B------:R-:W-:Y:S01]  /*7ee0*/  FFMA.FTZ R4, R79, R4, 0.28857114911079406738 ;  /* 0x3e93bf994f047423 */ /* 0x000fe20000010004 */
[----:B------:R-:W-:Y:S02]  /*7ef0*/  SHF.R.U32.HI R7, RZ, 0x8, R43 ;  /* 0x00000008ff077819 */ /* 0x000fe4000001162b */
[----:B------:R-:W-:Y:S01]  /*7f00*/  PRMT R28, R27, 0x3340, R8 ;  /* 0x000033401b1c7816 */ /* 0x000fe20000000008 */
[----:B------:R-:W-:Y:S01]  /*7f10*/  FFMA.FTZ R4, R79, R4, -0.36067417263984680176 ;  /* 0xbeb8aa494f047423 */ /* 0x000fe20000010004 */
[----:B------:R-:W-:-:S02]  /*7f20*/  SHF.R.U32.HI R8, RZ, 0x8, R55 ;  /* 0x00000008ff087819 */ /* 0x000fc40000011637 */
[----:B------:R-:W-:Y:S01]  /*7f30*/  LOP3.LUT R5, R5, 0xffff, RZ, 0xc0, !PT ;  /* 0x0000ffff05057812 */ /* 0x000fe200078ec0ff */
[----:B------:R-:W-:Y:S01]  /*7f40*/  FFMA.FTZ R4, R79, R4, 0.48089820146560668945 ;  /* 0x3ef6384a4f047423 */ /* 0x000fe20000010004 */
[----:B------:R-:W-:Y:S02]  /*7f50*/  LOP3.LUT R6, R6, 0xffff, RZ, 0xc0, !PT ;  /* 0x0000ffff06067812 */ /* 0x000fe400078ec0ff */
[----:B------:R-:W-:Y:S01]  /*7f60*/  LOP3.LUT R7, R7, 0xffff, RZ, 0xc0, !PT ;  /* 0x0000ffff07077812 */ /* 0x000fe200078ec0ff */
[----:B------:R-:W-:Y:S01]  /*7f70*/  FFMA.FTZ R4, R79, R4, -0.72134751081466674805 ;  /* 0xbf38aa3b4f047423 */ /* 0x000fe20000010004 */
[----:B------:R-:W-:Y:S02]  /*7f80*/  LOP3.LUT R27, R8, 0xffff, RZ, 0xc0, !PT ;  /* 0x0000ffff081b7812 */ /* 0x000fe400078ec0ff */
[----:B------:R-:W-:Y:S01]  /*7f90*/  PRMT R20, R5, 0x3340, R6 ;  /* 0x0000334005147816 */ /* 0x000fe20000000006 */
[----:B------:R-:W-:Y:S01]  /*7fa0*/  FMUL R4, R79, R4 ;  /* 0x000000044f047220 */ /* 0x000fe20000400000 */
[----:B------:R-:W-:-:S02]  /*7fb0*/  PRMT R25, R7, 0x3340, R0 ;  /* 0x0000334007197816 */ /* 0x000fc40000000000 */
[----:B------:R-:W-:Y:S01]  /*7fc0*/  PRMT R39, R27, 0x3340, R0 ;  /* 0x000033401b277816 */ /* 0x000fe20000000000 */
[C---:B------:R-:W-:Y:S01]  /*7fd0*/  FMUL R4, R79.reuse, R4 ;  /* 0x000000044f047220 */ /* 0x040fe20000400000 */
[----:B------:R-:W-:Y:S02]  /*7fe0*/  LOP3.LUT R26, R26, 0xffff, RZ, 0xc0, !PT ;  /* 0x0000ffff1a1a7812 */ /* 0x000fe400078ec0ff */
[----:B------:R-:W-:Y:S01]  /*7ff0*/  PRMT R19, R12, 0x5410, R19 ;  /* 0x000054100c137816 */ /* 0x000fe20000000013 */
[----:B------:R-:W-:Y:S01]  /*8000*/  FFMA.FTZ R4, R79, 1.4426950216293334961, R4 ;  /* 0x3fb8aa3b4f047823 */ /* 0x000fe20000010004 */
[----:B------:R-:W-:Y:S02]  /*8010*/  PRMT R21, R14, 0x5410, R21 ;  /* 0x000054100e157816 */ /* 0x000fe40000000015 */
[----:B------:R-:W-:Y:S01]  /*8020*/  PRMT R23, R16, 0x5410, R23 ;  /* 0x0000541010177816 */ /* 0x000fe20000000017 */
[----:B------:R-:W-:Y:S01]  /*8030*/  FADD R4, R77, R4 ;  /* 0x000000044d047221 */ /* 0x000fe20000000000 */
[----:B------:R-:W-:-:S02]  /*8040*/  LOP3.LUT R10, R10, 0xffff, RZ, 0xc0, !PT ;  /* 0x0000ffff0a0a7812 */ /* 0x000fc400078ec0ff */
[----:B------:R-:W-:Y:S02]  /*8050*/  PRMT R27, R20, 0x5410, R25 ;  /* 0x00005410141b7816 */ /* 0x000fe40000000019 */
[----:B------:R-:W-:Y:S02]  /*8060*/  LOP3.LUT R18, R18, 0xffff, RZ, 0xc0, !PT ;  /* 0x0000ffff12127812 */ /* 0x000fe400078ec0ff */
[----:B------:R-:W-:Y:S02]  /*8070*/  LOP3.LUT R34, R34, 0xffff, RZ, 0xc0, !PT ;  /* 0x0000ffff22227812 */ /* 0x000fe400078ec0ff */
[----:B------:R-:W-:Y:S02]  /*8080*/  PRMT R14, R15, 0x4210, R26 ;  /* 0x000042100f0e7816 */ /* 0x000fe4000000001a */
[--C-:B------:R-:W-:Y:S02]  /*8090*/  PRMT R12, R11, 0x4210, R10.reuse ;  /* 0x000042100b0c7816 */ /* 0x100fe4000000000a */
[----:B------:R-:W-:-:S02]  /*80a0*/  PRMT R24, R19, 0x5210, R10 ;  /* 0x0000521013187816 */ /* 0x000fc4000000000a */
[--C-:B------:R-:W-:Y:S02]  /*80b0*/  PRMT R13, R13, 0x4210, R18.reuse ;  /* 0x000042100d0d7816 */ /* 0x100fe40000000012 */
[----:B------:R-:W-:Y:S02]  /*80c0*/  PRMT R25, R21, 0x5210, R18 ;  /* 0x0000521015197816 */ /* 0x000fe40000000012 */
[----:B------:R-:W-:Y:S01]  /*80d0*/  PRMT R26, R23, 0x5210, R26 ;  /* 0x00005210171a7816 */ /* 0x000fe2000000001a */
[----:B------:R-:W0:Y:S01]  /*80e0*/  LDC.64 R18, c[0x0][0x398] ;  /* 0x0000e600ff127b82 */ /* 0x000e220000000a00 */
[--C-:B------:R-:W-:Y:S02]  /*80f0*/  PRMT R15, R17, 0x4210, R34.reuse ;  /* 0x00004210110f7816 */ /* 0x100fe40000000022 */
[----:B------:R-:W-:Y:S02]  /*8100*/  PRMT R27, R27, 0x5210, R34 ;  /* 0x000052101b1b7816 */ /* 0x000fe40000000022 */
[----:B------:R-:W-:Y:S01]  /*8110*/  SHF.R.U32.HI R5, RZ, 0x8, R36 ;  /* 0x00000008ff057819 */ /* 0x000fe20000011624 */
[----:B-1----:R-:W-:Y:S01]  /*8120*/  STS.128 [R75], R12 ;  /* 0x0000000c4b007388 */ /* 0x002fe20000000c00 */
[----:B------:R-:W-:-:S02]  /*8130*/  SHF.R.U32.HI R6, RZ, 0x8, R45 ;  /* 0x00000008ff067819 */ /* 0x000fc4000001162d */
[----:B------:R-:W-:Y:S01]  /*8140*/  SHF.R.U32.HI R7, RZ, 0x8, R47 ;  /* 0x00000008ff077819 */ /* 0x000fe2000001162f */
[----:B------:R1:W-:Y:S01]  /*8150*/  STS.128 [R75+0x400], R24 ;  /* 0x000400184b007388 */ /* 0x0003e20000000c00 */
[----:B------:R-:W-:Y:S02]  /*8160*/  LOP3.LUT R5, R5, 0xffff, RZ, 0xc0, !PT ;  /* 0x0000ffff05057812 */ /* 0x000fe400078ec0ff */
[----:B------:R-:W-:Y:S02]  /*8170*/  LOP3.LUT R6, R6, 0xffff, RZ, 0xc0, !PT ;  /* 0x0000ffff06067812 */ /* 0x000fe400078ec0ff */
[----:B------:R-:W-:Y:S02]  /*8180*/  LOP3.LUT R7, R7, 0xffff, RZ, 0xc0, !PT ;  /* 0x0000ffff07077812 */ /* 0x000fe400078ec0ff */
[----:B------:R-:W-:Y:S02]  /*8190*/  ISETP.GE.U32.AND P2, PT, R76, 0x7f800000, PT ;  /* 0x7f8000004c00780c */ /* 0x000fe40003f46070 */
[----:B------:R-:W-:-:S02]  /*81a0*/  PRMT R9, R5, 0x3340, R6 ;  /* 0x0000334005097816 */ /* 0x000fc40000000006 */
[----:B------:R-:W-:Y:S02]  /*81b0*/  PRMT R22, R7, 0x3340, R0 ;  /* 0x0000334007167816 */ /* 0x000fe40000000000 */
[----:B------:R-:W-:Y:S02]  /*81c0*/  SHF.R.U32.HI R5, RZ, 0x8, R51 ;  /* 0x00000008ff057819 */ /* 0x000fe40000011633 */
[----:B------:R-:W-:Y:S02]  /*81d0*/  SHF.R.U32.HI R7, RZ, 0x8, R53 ;  /* 0x00000008ff077819 */ /* 0x000fe40000011635 */
[----:B------:R-:W-:Y:S02]  /*81e0*/  SHF.R.U32.HI R6, RZ, 0x8, R52 ;  /* 0x00000008ff067819 */ /* 0x000fe40000011634 */
[----:B------:R-:W-:Y:S01]  /*81f0*/  LOP3.LUT R5, R5, 0xffff, RZ, 0xc0, !PT ;  /* 0x0000ffff05057812 */ /* 0x000fe200078ec0ff */
[----:B------:R-:W-:Y:S01]  /*8200*/  @P2 IMAD.MOV.U32 R11, RZ, RZ, 0x7f800000 ;  /* 0x7f800000ff0b2424 */ /* 0x000fe200078e00ff */
[----:B------:R-:W-:-:S02]  /*8210*/  LOP3.LUT R7, R7, 0xffff, RZ, 0xc0, !PT ;  /* 0x0000ffff07077812 */ /* 0x000fc400078ec0ff */
[----:B------:R-:W-:Y:S01]  /*8220*/  LOP3.LUT R6, R6, 0xffff, RZ, 0xc0, !PT ;  /* 0x0000ffff06067812 */ /* 0x000fe200078ec0ff */
[----:B------:R-:W-:Y:S01]  /*8230*/  @P2 FFMA.FTZ R4, R76, R11, +INF ;  /* 0x7f8000004c042423 */ /* 0x000fe2000001000b */
[----:B------:R-:W-:Y:S02]  /*8240*/  PRMT R37, R5, 0x3340, R0 ;  /* 0x0000334005257816 */ /* 0x000fe40000000000 */
[----:B------:R-:W-:Y:S02]  /*8250*/  PRMT R30, R6, 0x3340, R7 ;  /* 0x00003340061e7816 */ /* 0x000fe40000000007 */
[----:B------:R-:W-:Y:S02]  /*8260*/  SHF.R.U32.HI R6, RZ, 0x8, R57 ;  /* 0x00000008ff067819 */ /* 0x000fe40000011639 */
[----:B------:R-:W-:Y:S02]  /*8270*/  SHF.R.U32.HI R5, RZ, 0x8, R60 ;  /* 0x00000008ff057819 */ /* 0x000fe4000001163c */
[----:B------:R-:W-:-:S02]  /*8280*/  SHF.R.U32.HI R7, RZ, 0x8, R59 ;  /* 0x00000008ff077819 */ /* 0x000fc4000001163b */
[----:B------:R-:W-:Y:S02]  /*8290*/  LOP3.LUT R6, R6, 0xffff, RZ, 0xc0, !PT ;  /* 0x0000ffff06067812 */ /* 0x000fe400078ec0ff */
[----:B------:R-:W-:Y:S02]  /*82a0*/  LOP3.LUT R5, R5, 0xffff, RZ, 0xc0, !PT ;  /* 0x0000ffff05057812 */ /* 0x000fe400078ec0ff */
[----:B------:R-:W-:Y:S02]  /*82b0*/  LOP3.LUT R7, R7, 0xffff, RZ, 0xc0, !PT ;  /* 0x0000ffff07077812 */ /* 0x000fe400078ec0ff */
[----:B------:R-:W-:Y:S01]  /*82c0*/  LEA R8, R72, UR10, 0x4 ;  /* 0x0000000a48087c11 */ /* 0x000fe2000f8e20ff */
[----:B------:R-:W-:Y:S01]  /*82d0*/  BAR.SYNC.DEFER_BLOCKING 0x0 ;  /* 0x0000000000007b1d */ /* 0x000fe20000010000 */
[----:B------:R-:W-:Y:S02]  /*82e0*/  PRMT R6, R5, 0x3340, R6 ;  /* 0x0000334005067816 */ /* 0x000fe40000000006 */
[----:B------:R-:W-:-:S02]  /*82f0*/  PRMT R11, R7, 0x3340, R0 ;  /* 0x00003340070b7816 */ /* 0x000fc40000000000 */
[----:B------:R-:W-:Y:S02]  /*8300*/  PRMT R7, R9, 0x5410, R22 ;  /* 0x0000541009077816 */ /* 0x000fe40000000016 */
[----:B------:R-:W-:Y:S01]  /*8310*/  FSEL R5, R4, -INF , P1 ;  /* 0xff80000004057808 */ /* 0x000fe20000800000 */
[----:B------:R-:W2:Y:S01]  /*8320*/  LDC R9, c[0x0][0x3e8] ;  /* 0x0000fa00ff097b82 */ /* 0x000ea20000000800 */
[----:B------:R-:W-:Y:S02]  /*8330*/  LOP3.LUT R42, R42, 0xffff, RZ, 0xc0, !PT ;  /* 0x0000ffff2a2a7812 */ /* 0x000fe400078ec0ff */
[----:B------:R-:W-:Y:S01]  /*8340*/  PRMT R37, R28, 0x5410, R37 ;  /* 0x000054101c257816 */ /* 0x000fe20000000025 */
[----:B------:R-:W-:Y:S01]  /*8350*/  FFMA R104, R5, 0.69314718246459960938, R104 ;  /* 0x3f31721805687823 */ /* 0x000fe20000000068 */
[----:B------:R-:W-:Y:S01]  /*8360*/  PRMT R17, R6, 0x5410, R11 ;  /* 0x0000541006117816 */ /* 0x000fe2000000000b */
[----:B------:R-:W-:Y:S01]  /*8370*/  IMAD R11, R71, UR5, RZ ;  /* 0x00000005470b7c24 */ /* 0x000fe2000f8e02ff */
[----:B------:R-:W-:Y:S01]  /*8380*/  PRMT R28, R7, 0x5210, R42 ;  /* 0x00005210071c7816 */ /* 0x000fe2000000002a */
[----:B------:R-:W-:Y:S01]  /*8390*/  USHF.R.S32.HI UR5, URZ, 0x1f, UR4 ;  /* 0x0000001fff057899 */ /* 0x000fe20008011404 */
[----:B------:R-:W-:-:S02]  /*83a0*/  SHF.R.U32.HI R20, RZ, 0x6, R0 ;  /* 0x00000006ff147819 */ /* 0x000fc40000011600 */
[----:B------:R-:W-:Y:S02]  /*83b0*/  F2FP.SATFINITE.E4M3.F32.PACK_AB_MERGE_C R66, R67, R66, RZ ;  /* 0x000000424342723e */ /* 0x000fe400048070ff */
[----:B------:R-:W-:Y:S02]  /*83c0*/  SGXT.U32 R20, R20, 0x1 ;  /* 0x000000011414781a */ /* 0x000fe40000000000 */
[----:B------:R-:W-:Y:S01]  /*83d0*/  LOP3.LUT R50, R50, 0xffff, RZ, 0xc0, !PT ;  /* 0x0000ffff32327812 */ /* 0x000fe200078ec0ff */
[----:B------:R-:W3:Y:S01]  /*83e0*/  LDS.128 R12, [R8] ;  /* 0x00000000080c7984 */ /* 0x000ee20000000c00 */
[----:B0-----:R-:W-:Y:S01]  /*83f0*/  IADD3 R10, P1, P2, R11, UR4, R18 ;  /* 0x000000040b0a7c10 */ /* 0x001fe2000fa3e012 */
[----:B------:R-:W0:Y:S01]  /*8400*/  LDCU UR4, c[0x0][0x3ec] ;  /* 0x00007d80ff0477ac */ /* 0x000e220008000800 */
[----:B------:R-:W-:Y:S01]  /*8410*/  PRMT R39, R30, 0x5410, R39 ;  /* 0x000054101e277816 */ /* 0x000fe20000000027 */
[----:B------:R-:W4:Y:S01]  /*8420*/  LDS.128 R4, [R8+0x800] ;  /* 0x0008000008047984 */ /* 0x000f220000000c00 */
[----:B------:R-:W-:-:S02]  /*8430*/  LOP3.LUT R58, R58, 0xffff, RZ, 0xc0, !PT ;  /* 0x0000ffff3a3a7812 */ /* 0x000fc400078ec0ff */
[----:B------:R-:W-:Y:S01]  /*8440*/  LOP3.LUT R66, R66, 0xffff, RZ, 0xc0, !PT ;  /* 0x0000ffff42427812 */ /* 0x000fe200078ec0ff */
[-C--:B--2---:R-:W-:Y:S01]  /*8450*/  IMAD R18, R20, R9.reuse, RZ ;  /* 0x0000000914127224 */ /* 0x084fe200078e02ff */
[----:B------:R-:W-:Y:S01]  /*8460*/  SHF.R.S32.HI R16, RZ, 0x1f, R11 ;  /* 0x0000001fff107819 */ /* 0x000fe2000001140b */
[-C--:B------:R-:W-:Y:S01]  /*8470*/  IMAD R3, R3, R9.reuse, RZ ;  /* 0x0000000903037224 */ /* 0x080fe200078e02ff */
[----:B-1----:R-:W-:Y:S01]  /*8480*/  PRMT R24, R29, 0x4210, R42 ;  /* 0x000042101d187816 */ /* 0x002fe2000000002a */
[----:B------:R-:W-:Y:S01]  /*8490*/  IMAD R22, R9, 0x2, R18 ;  /* 0x0000000209167824 */ /* 0x000fe200078e0212 */
[--C-:B------:R-:W-:Y:S01]  /*84a0*/  PRMT R25, R31, 0x4210, R50.reuse ;  /* 0x000042101f197816 */ /* 0x100fe20000000032 */
[----:B------:R-:W-:Y:S01]  /*84b0*/  IMAD R69, R69, R9, RZ ;  /* 0x0000000945457224 */ /* 0x000fe200078e02ff */
[----:B------:R-:W-:Y:S02]  /*84c0*/  PRMT R29, R37, 0x5210, R50 ;  /* 0x00005210251d7816 */ /* 0x000fe40000000032 */
[----:B------:R-:W-:-:S02]  /*84d0*/  PRMT R26, R33, 0x4210, R58 ;  /* 0x00004210211a7816 */ /* 0x000fc4000000003a */
[----:B------:R-:W-:Y:S01]  /*84e0*/  PRMT R30, R39, 0x5210, R58 ;  /* 0x00005210271e7816 */ /* 0x000fe2000000003a */
[----:B0-----:R-:W-:Y:S01]  /*84f0*/  UIMAD UR4, UR7, UR4, URZ ;  /* 0x00000004070472a4 */ /* 0x001fe2000f8e02ff */
[--C-:B------:R-:W-:Y:S01]  /*8500*/  PRMT R27, R35, 0x4210, R66.reuse ;  /* 0x00004210231b7816 */ /* 0x100fe20000000042 */
[----:B------:R-:W-:Y:S01]  /*8510*/  BAR.SYNC.DEFER_BLOCKING 0x0 ;  /* 0x0000000000007b1d */ /* 0x000fe20000010000 */
[----:B------:R-:W-:Y:S01]  /*8520*/  PRMT R31, R17, 0x5210, R66 ;  /* 0x00005210111f7816 */ /* 0x000fe20000000042 */
[----:B------:R-:W-:Y:S01]  /*8530*/  USHF.L.U32 UR6, UR4, 0x2, URZ ;  /* 0x0000000204067899 */ /* 0x000fe200080006ff */
[----:B------:R-:W-:Y:S01]  /*8540*/  IADD3.X R37, PT, PT, R16, UR5, R19, P1, P2 ;  /* 0x0000000510257c10 */ /* 0x000fe20008fe4413 */
[----:B------:R-:W-:Y:S01]  /*8550*/  UIMAD.WIDE UR4, UR4, 0x4, URZ ;  /* 0x00000004040478a5 */ /* 0x000fe2000f8e02ff */
[----:B------:R-:W-:Y:S02]  /*8560*/  IADD3 R16, P1, PT, R18, R10, RZ ;  /* 0x0000000a12107210 */ /* 0x000fe40007f3e0ff */
[----:B------:R-:W-:-:S02]  /*8570*/  LEA.HI R40, R0, 0xe, RZ, 0x1a ;  /* 0x0000000e00287811 */ /* 0x000fc400078fd0ff */
[----:B------:R-:W-:Y:S02]  /*8580*/  LEA.HI.X.SX32 R17, R18, R37, 0x1, P1 ;  /* 0x0000002512117211 */ /* 0x000fe400008f0eff */
[C---:B---3--:R-:W-:Y:S02]  /*8590*/  PRMT R19, R12.reuse, 0x7773, RZ ;  /* 0x000077730c137816 */ /* 0x048fe400000000ff */
[C---:B------:R-:W-:Y:S02]  /*85a0*/  PRMT R61, R12.reuse, 0x7772, RZ ;  /* 0x000077720c3d7816 */ /* 0x040fe400000000ff */
[C---:B------:R-:W-:Y:S01]  /*85b0*/  PRMT R63, R12.reuse, 0x7771, RZ ;  /* 0x000077710c3f7816 */ /* 0x040fe200000000ff */
[----:B------:R0:W-:Y:S01]  /*85c0*/  STS.128 [R75], R24 ;  /* 0x000000184b007388 */ /* 0x0001e20000000c00 */
[----:B------:R-:W-:Y:S02]  /*85d0*/  PRMT R65, R12, 0x7770, RZ ;  /* 0x000077700c417816 */ /* 0x000fe400000000ff */
[C---:B------:R-:W-:Y:S01]  /*85e0*/  PRMT R45, R14.reuse, 0x7773, RZ ;  /* 0x000077730e2d7816 */ /* 0x040fe200000000ff */
[----:B------:R1:W-:Y:S01]  /*85f0*/  STS.128 [R75+0x400], R28 ;  /* 0x0004001c4b007388 */ /* 0x0003e20000000c00 */
[----:B------:R-:W-:-:S02]  /*8600*/  PRMT R47, R14, 0x7772, RZ ;  /* 0x000077720e2f7816 */ /* 0x000fc400000000ff */
[C---:B------:R-:W-:Y:S01]  /*8610*/  PRMT R49, R14.reuse, 0x7771, RZ ;  /* 0x000077710e317816 */ /* 0x040fe200000000ff */
[----:B------:R-:W-:Y:S01]  /*8620*/  BAR.SYNC.DEFER_BLOCKING 0x0 ;  /* 0x0000000000007b1d */ /* 0x000fe20000010000 */
[----:B------:R-:W-:Y:S01]  /*8630*/  PRMT R51, R14, 0x7770, RZ ;  /* 0x000077700e337816 */ /* 0x000fe200000000ff */
[----:B------:R-:W-:Y:S01]  /*8640*/  IMAD R14, R9, 0x2, R22 ;  /* 0x00000002090e7824 */ /* 0x000fe200078e0216 */
[----:B------:R-:W-:Y:S02]  /*8650*/  IADD3 R12, P1, PT, R22, R10, RZ ;  /* 0x0000000a160c7210 */ /* 0x000fe40007f3e0ff */
[----:B------:R-:W-:Y:S01]  /*8660*/  PRMT R53, R13, 0x7773, RZ ;  /* 0x000077730d357816 */ /* 0x000fe200000000ff */
[----:B------:R-:W-:Y:S01]  /*8670*/  IMAD R18, R9, 0x2, R14 ;  /* 0x0000000209127824 */ /* 0x000fe200078e020e */
[C---:B------:R-:W-:Y:S02]  /*8680*/  PRMT R55, R13.reuse, 0x7772, RZ ;  /* 0x000077720d377816 */ /* 0x040fe400000000ff */
[----:B------:R-:W-:-:S02]  /*8690*/  PRMT R57, R13, 0x7771, RZ ;  /* 0x000077710d397816 */ /* 0x000fc400000000ff */
[----:B------:R-:W-:Y:S02]  /*86a0*/  PRMT R59, R13, 0x7770, RZ ;  /* 0x000077700d3b7816 */ /* 0x000fe400000000ff */
[C---:B----4-:R-:W-:Y:S02]  /*86b0*/  PRMT R11, R4.reuse, 0x7773, RZ ;  /* 0x00007773040b7816 */ /* 0x050fe400000000ff */
[C---:B------:R-:W-:Y:S02]  /*86c0*/  PRMT R20, R4.reuse, 0x7772, RZ ;  /* 0x0000777204147816 */ /* 0x040fe400000000ff */
[C---:B------:R-:W-:Y:S02]  /*86d0*/  PRMT R21, R4.reuse, 0x7771, RZ ;  /* 0x0000777104157816 */ /* 0x040fe400000000ff */
[----:B0-----:R-:W-:Y:S02]  /*86e0*/  PRMT R27, R4, 0x7770, RZ ;  /* 0x00007770041b7816 */ /* 0x001fe400000000ff */
[----:B------:R-:W-:Y:S01]  /*86f0*/  LEA.HI.X.SX32 R13, R22, R37, 0x1, P1 ;  /* 0x00000025160d7211 */ /* 0x000fe200008f0eff */
[----:B------:R-:W-:Y:S01]  /*8700*/  IMAD R22, R9, 0x2, R18 ;  /* 0x0000000209167824 */ /* 0x000fe200078e0212 */
[----:B------:R-:W-:Y:S01]  /*8710*/  IADD3 R4, P1, PT, R14, R10, RZ ;  /* 0x0000000a0e047210 */ /* 0x000fe20007f3e0ff */
[----:B------:R-:W-:Y:S01]  /*8720*/  STG.E.U8 desc[UR28][R16.64], R65 ;  /* 0x0000004110007986 */ /* 0x000fe2000c10111c */
[----:B------:R-:W-:-:S02]  /*8730*/  PRMT R25, R5, 0x7773, RZ ;  /* 0x0000777305197816 */ /* 0x000fc400000000ff */
[C---:B------:R-:W-:Y:S01]  /*8740*/  PRMT R24, R5.reuse, 0x7772, RZ ;  /* 0x0000777205187816 */ /* 0x040fe200000000ff */
[----:B------:R0:W-:Y:S01]  /*8750*/  STG.E.U8 desc[UR28][R12.64], R63 ;  /* 0x0000003f0c007986 */ /* 0x0001e2000c10111c */
[C---:B------:R-:W-:Y:S02]  /*8760*/  PRMT R26, R5.reuse, 0x7771, RZ ;  /* 0x00007771051a7816 */ /* 0x040fe400000000ff */
[----:B-1----:R-:W-:Y:S02]  /*8770*/  PRMT R31, R5, 0x7770, RZ ;  /* 0x00007770051f7816 */ /* 0x002fe400000000ff */
[C---:B------:R-:W-:Y:S02]  /*8780*/  PRMT R28, R6.reuse, 0x7773, RZ ;  /* 0x00007773061c7816 */ /* 0x040fe400000000ff */
[C---:B------:R-:W-:Y:S02]  /*8790*/  PRMT R29, R6.reuse, 0x7772, RZ ;  /* 0x00007772061d7816 */ /* 0x040fe400000000ff */
[----:B------:R-:W-:-:S02]  /*87a0*/  PRMT R30, R6, 0x7771, RZ ;  /* 0x00007771061e7816 */ /* 0x000fc400000000ff */
[----:B------:R-:W-:Y:S01]  /*87b0*/  PRMT R35, R6, 0x7770, RZ ;  /* 0x0000777006237816 */ /* 0x000fe200000000ff */
[----:B0-----:R-:W-:Y:S01]  /*87c0*/  IMAD R13, R40, R9, RZ ;  /* 0x00000009280d7224 */ /* 0x001fe200078e02ff */
[----:B------:R-:W-:Y:S02]  /*87d0*/  LEA.HI.X.SX32 R5, R14, R37, 0x1, P1 ;  /* 0x000000250e057211 */ /* 0x000fe400008f0eff */
[----:B------:R-:W-:Y:S02]  /*87e0*/  IADD3 R6, P1, PT, R18, R10, RZ ;  /* 0x0000000a12067210 */ /* 0x000fe40007f3e0ff */
[C---:B------:R-:W-:Y:S01]  /*87f0*/  PRMT R33, R7.reuse, 0x7773, RZ ;  /* 0x0000777307217816 */ /* 0x040fe200000000ff */
[----:B------:R0:W-:Y:S01]  /*8800*/  STG.E.U8 desc[UR28][R4.64], R61 ;  /* 0x0000003d04007986 */ /* 0x0001e2000c10111c */
[C---:B------:R-:W-:Y:S02]  /*8810*/  PRMT R32, R7.reuse, 0x7772, RZ ;  /* 0x0000777207207816 */ /* 0x040fe400000000ff */
[----:B------:R-:W-:-:S02]  /*8820*/  PRMT R34, R7, 0x7771, RZ ;  /* 0x0000777107227816 */ /* 0x000fc400000000ff */
[----:B------:R-:W-:Y:S02]  /*8830*/  PRMT R36, R7, 0x7770, RZ ;  /* 0x0000777007247816 */ /* 0x000fe400000000ff */
[----:B------:R-:W-:Y:S01]  /*8840*/  LEA.HI.X.SX32 R7, R18, R37, 0x1, P1 ;  /* 0x0000002512077211 */ /* 0x000fe200008f0eff */
[----:B------:R-:W-:Y:S01]  /*8850*/  IMAD R18, R9, 0x2, R22 ;  /* 0x0000000209127824 */ /* 0x000fe200078e0216 */
[----:B------:R-:W-:Y:S02]  /*8860*/  IADD3 R14, P1, PT, R22, R10, RZ ;  /* 0x0000000a160e7210 */ /* 0x000fe40007f3e0ff */
[----:B------:R-:W-:Y:S01]  /*8870*/  PRMT R39, R15, 0x7773, RZ ;  /* 0x000077730f277816 */ /* 0x000fe200000000ff */
[----:B------:R-:W-:Y:S01]  /*8880*/  IMAD R38, R9, 0x2, R18 ;  /* 0x0000000209267824 */ /* 0x000fe200078e0212 */
[C---:B------:R-:W-:Y:S01]  /*8890*/  PRMT R23, R15.reuse, 0x7772, RZ ;  /* 0x000077720f177816 */ /* 0x040fe200000000ff */
[----:B------:R1:W-:Y:S01]  /*88a0*/  STG.E.U8 desc[UR28][R6.64], R19 ;  /* 0x0000001306007986 */ /* 0x0003e2000c10111c */
[----:B------:R-:W-:-:S02]  /*88b0*/  PRMT R41, R15, 0x7771, RZ ;  /* 0x000077710f297816 */ /* 0x000fc400000000ff */
[----:B------:R-:W-:Y:S02]  /*88c0*/  PRMT R43, R15, 0x7770, RZ ;  /* 0x000077700f2b7816 */ /* 0x000fe400000000ff */
[-C--:B------:R-:W-:Y:S01]  /*88d0*/  LEA.HI.X.SX32 R15, R22, R37.reuse, 0x1, P1 ;  /* 0x00000025160f7211 */ /* 0x080fe200008f0eff */
[----:B------:R-:W-:Y:S01]  /*88e0*/  IMAD R22, R9, 0x4, R38 ;  /* 0x0000000409167824 */ /* 0x000fe200078e0226 */
[CC--:B------:R-:W-:Y:S02]  /*88f0*/  IADD3 R16, P1, PT, R18.reuse, R10.reuse, RZ ;  /* 0x0000000a12107210 */ /* 0x0c0fe40007f3e0ff */
[-C--:B------:R-:W-:Y:S01]  /*8900*/  IADD3 R12, P2, PT, R13, R10.reuse, RZ ;  /* 0x0000000a0d0c7210 */ /* 0x080fe20007f5e0ff */
[C---:B------:R-:W-:Y:S01]  /*8910*/  IMAD R40, R9.reuse, 0x2, R22 ;  /* 0x0000000209287824 */ /* 0x040fe200078e0216 */
[-C--:B------:R-:W-:Y:S01]  /*8920*/  LEA.HI.X.SX32 R17, R18, R37.reuse, 0x1, P1 ;  /* 0x0000002512117211 */ /* 0x080fe200008f0eff */
[----:B------:R2:W-:Y:S01]  /*8930*/  STG.E.U8 desc[UR28][R14.64], R59 ;  /* 0x0000003b0e007986 */ /* 0x0005e2000c10111c */
[CC--:B0-----:R-:W-:Y:S01]  /*8940*/  IADD3 R4, P1, PT, R38.reuse, R10.reuse, RZ ;  /* 0x0000000a26047210 */ /* 0x0c1fe20007f3e0ff */
[----:B------:R-:W-:Y:S01]  /*8950*/  IMAD R42, R9, 0x2, R40 ;  /* 0x00000002092a7824 */ /* 0x000fe200078e0228 */
[-C--:B------:R-:W-:Y:S01]  /*8960*/  LEA.HI.X.SX32 R13, R13, R37.reuse, 0x1, P2 ;  /* 0x000000250d0d7211 */ /* 0x080fe200010f0eff */
[----:B------:R0:W-:Y:S01]  /*8970*/  STG.E.U8 desc[UR28][R16.64], R57 ;  /* 0x0000003910007986 */ /* 0x0001e2000c10111c */
[----:B------:R-:W-:Y:S01]  /*8980*/  LEA.HI.X.SX32 R5, R38, R37, 0x1, P1 ;  /* 0x0000002526057211 */ /* 0x000fe200008f0eff */
[----:B------:R-:W-:Y:S01]  /*8990*/  IMAD R38, R9, 0x2, R42 ;  /* 0x0000000209267824 */ /* 0x000fe200078e022a */
[----:B-1----:R-:W-:-:S02]  /*89a0*/  IADD3 R6, P1, PT, R22, R10, RZ ;  /* 0x0000000a16067210 */ /* 0x002fc40007f3e0ff */
[-C--:B------:R-:W-:Y:S01]  /*89b0*/  IADD3 R18, P2, PT, R40, R10.reuse, RZ ;  /* 0x0000000a28127210 */ /* 0x080fe20007f5e0ff */
[C---:B------:R-:W-:Y:S01]  /*89c0*/  IMAD R44, R9.reuse, 0x2, R38 ;  /* 0x00000002092c7824 */ /* 0x040fe200078e0226 */
[-C--:B------:R-:W-:Y:S01]  /*89d0*/  LEA.HI.X.SX32 R7, R22, R37.reuse, 0x1, P1 ;  /* 0x0000002516077211 */ /* 0x080fe200008f0eff */
[----:B------:R1:W-:Y:S01]  /*89e0*/  STG.E.U8 desc[UR28][R4.64], R55 ;  /* 0x0000003704007986 */ /* 0x0003e2000c10111c */
[-C--:B--2---:R-:W-:Y:S01]  /*89f0*/  IADD3 R14, P1, PT, R42, R10.reuse, RZ ;  /* 0x0000000a2a0e7210 */ /* 0x084fe20007f3e0ff */
[C---:B------:R-:W-:Y:S01]  /*8a00*/  IMAD R46, R9.reuse, 0x2, R44 ;  /* 0x00000002092e7824 */ /* 0x040fe200078e022c */
[-C--:B------:R-:W-:Y:S01]  /*8a10*/  LEA.HI.X.SX32 R19, R40, R37.reuse, 0x1, P2 ;  /* 0x0000002528137211 */ /* 0x080fe200010f0eff */
[----:B------:R2:W-:Y:S01]  /*8a20*/  STG.E.U8 desc[UR28][R12.64], R53 ;  /* 0x000000350c007986 */ /* 0x0005e2000c10111c */
[-C--:B------:R-:W-:Y:S01]  /*8a30*/  LEA.HI.X.SX32 R15, R42, R37.reuse, 0x1, P1 ;  /* 0x000000252a0f7211 */ /* 0x080fe200008f0eff */
[C---:B------:R-:W-:Y:S01]  /*8a40*/  IMAD R22, R9.reuse, 0x2, R46 ;  /* 0x0000000209167824 */ /* 0x040fe200078e022e */
[C---:B0-----:R-:W-:Y:S01]  /*8a50*/  LEA.HI R16, R0.reuse, 0x1e, RZ, 0x1a ;  /* 0x0000001e00107811 */ /* 0x041fe200078fd0ff */
[----:B------:R0:W-:Y:S01]  /*8a60*/  STG.E.U8 desc[UR28][R6.64], R51 ;  /* 0x0000003306007986 */ /* 0x0001e2000c10111c */
[----:B------:R-:W-:Y:S01]  /*8a70*/  LEA.HI R0, R0, 0x2e, RZ, 0x1a ;  /* 0x0000002e00007811 */ /* 0x000fe200078fd0ff */
[C---:B------:R-:W-:Y:S01]  /*8a80*/  IMAD R48, R9.reuse, 0x4, R22 ;  /* 0x0000000409307824 */ /* 0x040fe200078e0216 */
[CC--:B-1----:R-:W-:Y:S01]  /*8a90*/  IADD3 R4, P1, PT, R38.reuse, R10.reuse, RZ ;  /* 0x0000000a26047210 */ /* 0x0c2fe20007f3e0ff */
[----:B------:R-:W-:Y:S02]  /*8aa0*/  STG.E.U8 desc[UR28][R18.64], R49 ;  /* 0x0000003112007986 */ /* 0x000fe4000c10111c */
[C---:B------:R-:W-:Y:S01]  /*8ab0*/  IMAD R42, R9.reuse, 0x2, R48 ;  /* 0x00000002092a7824 */ /* 0x040fe200078e0230 */
[----:B------:R-:W-:Y:S01]  /*8ac0*/  LEA.HI.X.SX32 R5, R38, R37, 0x1, P1 ;  /* 0x0000002526057211 */ /* 0x000fe200008f0eff */
[----:B------:R1:W-:Y:S02]  /*8ad0*/  STG.E.U8 desc[UR28][R14.64], R47 ;  /* 0x0000002f0e007986 */ /* 0x0003e4000c10111c */
[C---:B------:R-:W-:Y:S01]  /*8ae0*/  IMAD R50, R9.reuse, 0x2, R42 ;  /* 0x0000000209327824 */ /* 0x040fe200078e022a */
[-C--:B--2---:R-:W-:Y:S01]  /*8af0*/  IADD3 R12, P1, PT, R44, R10.reuse, RZ ;  /* 0x0000000a2c0c7210 */ /* 0x084fe20007f3e0ff */
[----:B------:R-:W-:Y:S01]  /*8b00*/  IMAD R17, R16, R9, RZ ;  /* 0x0000000910117224 */ /* 0x000fe200078e02ff */
[----:B------:R2:W-:Y:S01]  /*8b10*/  STG.E.U8 desc[UR28][R4.64], R45 ;  /* 0x0000002d04007986 */ /* 0x0005e2000c10111c */
[C---:B------:R-:W-:Y:S01]  /*8b20*/  IMAD R52, R9.reuse, 0x2, R50 ;  /* 0x0000000209347824 */ /* 0x040fe200078e0232 */
[----:B------:R-:W-:Y:S01]  /*8b30*/  LEA.HI.X.SX32 R13, R44, R37, 0x1, P1 ;  /* 0x000000252c0d7211 */ /* 0x000fe200008f0eff */
[----:B------:R-:W-:Y:S01]  /*8b40*/  IMAD R0, R0, R9, RZ ;  /* 0x0000000900007224 */ /* 0x000fe200078e02ff */
[CC--:B0-----:R-:W-:Y:S01]  /*8b50*/  IADD3 R6, P1, PT, R46.reuse, R10.reuse, RZ ;  /* 0x0000000a2e067210 */ /* 0x0c1fe20007f3e0ff */
[----:B------:R-:W-:Y:S01]  /*8b60*/  IMAD R54, R9, 0x2, R52 ;  /* 0x0000000209367824 */ /* 0x000fe200078e0234 */
[-C--:B------:R-:W-:Y:S01]  /*8b70*/  IADD3 R16, P2, PT, R17, R10.reuse, RZ ;  /* 0x0000000a11107210 */ /* 0x080fe20007f5e0ff */
[----:B------:R0:W-:Y:S01]  /*8b80*/  STG.E.U8 desc[UR28][R12.64], R43 ;  /* 0x0000002b0c007986 */ /* 0x0001e2000c10111c */
[----:B------:R-:W-:Y:S01]  /*8b90*/  LEA.HI.X.SX32 R7, R46, R37, 0x1, P1 ;  /* 0x000000252e077211 */ /* 0x000fe200008f0eff */
[----:B------:R-:W-:Y:S01]  /*8ba0*/  IMAD R56, R9, 0x2, R54 ;  /* 0x0000000209387824 */ /* 0x000fe200078e0236 */
[----:B-1----:R-:W-:-:S02]  /*8bb0*/  IADD3 R14, P1, PT, R22, R10, RZ ;  /* 0x0000000a160e7210 */ /* 0x002fc40007f3e0ff */
[-C--:B------:R-:W-:Y:S01]  /*8bc0*/  LEA.HI.X.SX32 R17, R17, R37.reuse, 0x1, P2 ;  /* 0x0000002511117211 */ /* 0x080fe200010f0eff */
[C---:B------:R-:W-:Y:S01]  /*8bd0*/  IMAD R58, R9.reuse, 0x2, R56 ;  /* 0x00000002093a7824 */ /* 0x040fe200078e0238 */
[----:B------:R1:W-:Y:S01]  /*8be0*/  STG.E.U8 desc[UR28][R6.64], R41 ;  /* 0x0000002906007986 */ /* 0x0003e2000c10111c */
[----:B------:R-:W-:Y:S01]  /*8bf0*/  LEA.HI.X.SX32 R15, R22, R37, 0x1, P1 ;  /* 0x00000025160f7211 */ /* 0x000fe200008f0eff */
[----:B--2---:R-:W-:Y:S01]  /*8c00*/  IMAD R5, R70, R9, RZ ;  /* 0x0000000946057224 */ /* 0x004fe200078e02ff */
[-C--:B------:R-:W-:Y:S01]  /*8c10*/  IADD3 R22, P2, PT, R0, R10.reuse, RZ ;  /* 0x0000000a00167210 */ /* 0x080fe20007f5e0ff */
[----:B------:R-:W-:Y:S01]  /*8c20*/  IMAD R4, R9, 0x4, R58 ;  /* 0x0000000409047824 */ /* 0x000fe200078e023a */
[-C--:B0-----:R-:W-:Y:S01]  /*8c30*/  IADD3 R12, P6, PT, R3, R10.reuse, RZ ;  /* 0x0000000a030c7210 */ /* 0x081fe20007fde0ff */
[----:B------:R0:W-:Y:S01]  /*8c40*/  STG.E.U8 desc[UR28][R14.64], R23 ;  /* 0x000000170e007986 */ /* 0x0001e2000c10111c */
[-C--:B------:R-:W-:Y:S01]  /*8c50*/  IADD3 R18, P3, PT, R5, R10.reuse, RZ ;  /* 0x0000000a05127210 */ /* 0x080fe20007f7e0ff */
[----:B------:R-:W-:Y:S01]  /*8c60*/  IMAD R60, R9, 0x2, R4 ;  /* 0x00000002093c7824 */ /* 0x000fe200078e0204 */
[-C--:B------:R-:W-:Y:S01]  /*8c70*/  LEA.HI.X.SX32 R13, R3, R37.reuse, 0x1, P6 ;  /* 0x00000025030d7211 */ /* 0x080fe200030f0eff */
[----:B------:R2:W-:Y:S01]  /*8c80*/  STG.E.U8 desc[UR28][R16.64], R39 ;  /* 0x0000002710007986 */ /* 0x0005e2000c10111c */
[----:B------:R-:W-:Y:S01]  /*8c90*/  LEA.HI.X.SX32 R19, R5, R37, 0x1, P3 ;  /* 0x0000002505137211 */ /* 0x000fe200018f0eff */
[----:B------:R-:W-:Y:S01]  /*8ca0*/  IMAD R62, R9, 0x2, R60 ;  /* 0x00000002093e7824 */ /* 0x000fe200078e023c */
[----:B------:R-:W-:Y:S01]  /*8cb0*/  IADD3 R40, P3, PT, R42, R10, RZ ;  /* 0x0000000a2a287210 */ /* 0x000fe20007f7e0ff */
[----:B-1----:R-:W-:-:S02]  /*8cc0*/  IMAD R6, R68, R9, RZ ;  /* 0x0000000944067224 */ /* 0x002fc400078e02ff */
[C---:B------:R-:W-:Y:S01]  /*8cd0*/  IMAD R64, R9.reuse, 0x2, R62 ;  /* 0x0000000209407824 */ /* 0x040fe200078e023e */
[----:B------:R-:W-:Y:S01]  /*8ce0*/  LEA.HI.X.SX32 R41, R42, R37, 0x1, P3 ;  /* 0x000000252a297211 */ /* 0x000fe200018f0eff */
[----:B------:R-:W-:Y:S01]  /*8cf0*/  IMAD R7, R2, R9, RZ ;  /* 0x0000000902077224 */ /* 0x000fe200078e02ff */
[-C--:B0-----:R-:W-:Y:S01]  /*8d00*/  LEA.HI.X.SX32 R23, R0, R37.reuse, 0x1, P2 ;  /* 0x0000002500177211 */ /* 0x081fe200010f0eff */
[----:B------:R-:W-:Y:S01]  /*8d10*/  IMAD R66, R9, 0x2, R64 ;  /* 0x0000000209427824 */ /* 0x000fe200078e0240 */
[CC--:B------:R-:W-:Y:S02]  /*8d20*/  IADD3 R38, P2, PT, R48.reuse, R10.reuse, RZ ;  /* 0x0000000a30267210 */ /* 0x0c0fe40007f5e0ff */
[-C--:B------:R-:W-:Y:S01]  /*8d30*/  IADD3 R2, P1, PT, R7, R10.reuse, RZ ;  /* 0x0000000a07027210 */ /* 0x080fe20007f3e0ff */
[----:B------:R-:W-:Y:S01]  /*8d40*/  IMAD R68, R9, 0x2, R66 ;  /* 0x0000000209447824 */ /* 0x000fe200078e0242 */
[-C--:B--2---:R-:W-:Y:S02]  /*8d50*/  LEA.HI.X.SX32 R39, R48, R37.reuse, 0x1, P2 ;  /* 0x0000002530277211 */ /* 0x084fe400010f0eff */
[----:B------:R-:W-:Y:S01]  /*8d60*/  LEA.HI.X.SX32 R3, R7, R37, 0x1, P1 ;  /* 0x0000002507037211 */ /* 0x000fe200008f0eff */
[----:B------:R-:W-:Y:S01]  /*8d70*/  IMAD R70, R9, 0x2, R68 ;  /* 0x0000000209467824 */ /* 0x000fe200078e0244 */
[----:B------:R-:W-:-:S02]  /*8d80*/  IADD3 R42, P1, PT, R50, R10, RZ ;  /* 0x0000000a322a7210 */ /* 0x000fc40007f3e0ff */
[-C--:B------:R-:W-:Y:S01]  /*8d90*/  IADD3 R44, P2, PT, R52, R10.reuse, RZ ;  /* 0x0000000a342c7210 */ /* 0x080fe20007f5e0ff */
[C---:B------:R-:W-:Y:S01]  /*8da0*/  IMAD R0, R9.reuse, 0x4, R70 ;  /* 0x0000000409007824 */ /* 0x040fe200078e0246 */
[-C--:B------:R-:W-:Y:S02]  /*8db0*/  IADD3 R46, P3, PT, R54, R10.reuse, RZ ;  /* 0x0000000a362e7210 */ /* 0x080fe40007f7e0ff */
[-C--:B------:R-:W-:Y:S01]  /*8dc0*/  LEA.HI.X.SX32 R43, R50, R37.reuse, 0x1, P1 ;  /* 0x00000025322b7211 */ /* 0x080fe200008f0eff */
[C---:B------:R-:W-:Y:S01]  /*8dd0*/  IMAD R78, R9.reuse, 0x2, R0 ;  /* 0x00000002094e7824 */ /* 0x040fe200078e0200 */
[-C--:B------:R-:W-:Y:S02]  /*8de0*/  LEA.HI.X.SX32 R45, R52, R37.reuse, 0x1, P2 ;  /* 0x00000025342d7211 */ /* 0x080fe400010f0eff */
        /* <DEDUP_REMOVED lines=9> */
[----:B------:R-:W-:Y:S01]  /*8e80*/  IADD3 R58, P3, PT, R64, R10, RZ ;  /* 0x0000000a403a7210 */ /* 0x000fe20007f7e0ff */
[----:B------:R-:W-:Y:S01]  /*8e90*/  IMAD R88, R9, 0x2, R86 ;  /* 0x0000000209587824 */ /* 0x000fe200078e0256 */
[----:B------:R-:W-:-:S02]  /*8ea0*/  LEA.HI.X.SX32 R53, R56, R37, 0x1, P1 ;  /* 0x0000002538357211 */ /* 0x000fc400008f0eff */
[-C--:B------:R-:W-:Y:S01]  /*8eb0*/  IADD3 R54, P1, PT, R60, R10.reuse, RZ ;  /* 0x0000000a3c367210 */ /* 0x080fe20007f3e0ff */
[C---:B------:R-:W-:Y:S01]  /*8ec0*/  IMAD R90, R9.reuse, 0x2, R88 ;  /* 0x00000002095a7824 */ /* 0x040fe200078e0258 */
[-C--:B------:R-:W-:Y:S02]  /*8ed0*/  LEA.HI.X.SX32 R59, R64, R37.reuse, 0x1, P3 ;  /* 0x00000025403b7211 */ /* 0x080fe400018f0eff */
[-C--:B------:R-:W-:Y:S01]  /*8ee0*/  IADD3 R64, P3, PT, R70, R10.reuse, RZ ;  /* 0x0000000a46407210 */ /* 0x080fe20007f7e0ff */
[C---:B------:R-:W-:Y:S01]  /*8ef0*/  IMAD R92, R9.reuse, 0x4, R90 ;  /* 0x00000004095c7824 */ /* 0x040fe200078e025a */
[-C--:B------:R-:W-:Y:S02]  /*8f00*/  LEA.HI.X.SX32 R55, R60, R37.reuse, 0x1, P1 ;  /* 0x000000253c377211 */ /* 0x080fe400008f0eff */
[----:B------:R-:W-:Y:S01]  /*8f10*/  IADD3 R60, P1, PT, R66, R10, RZ ;  /* 0x0000000a423c7210 */ /* 0x000fe20007f3e0ff */
[----:B------:R-:W-:Y:S01]  /*8f20*/  IMAD R94, R9, 0x2, R92 ;  /* 0x00000002095e7824 */ /* 0x000fe200078e025c */
[----:B------:R-:W-:-:S02]  /*8f30*/  LEA.HI.X.SX32 R65, R70, R37, 0x1, P3 ;  /* 0x0000002546417211 */ /* 0x000fc400018f0eff */
[-C--:B------:R-:W-:Y:S01]  /*8f40*/  LEA.HI.X.SX32 R61, R66, R37.reuse, 0x1, P1 ;  /* 0x00000025423d7211 */ /* 0x080fe200008f0eff */
[C---:B------:R-:W-:Y:S01]  /*8f50*/  IMAD R96, R9.reuse, 0x2, R94 ;  /* 0x0000000209607824 */ /* 0x040fe200078e025e */
[-C--:B------:R-:W-:Y:S02]  /*8f60*/  IADD3 R66, P1, PT, R0, R10.reuse, RZ ;  /* 0x0000000a00427210 */ /* 0x080fe40007f3e0ff */
[-C--:B------:R-:W-:Y:S01]  /*8f70*/  IADD3 R56, P2, PT, R62, R10.reuse, RZ ;  /* 0x0000000a3e387210 */ /* 0x080fe20007f5e0ff */
[C---:B------:R-:W-:Y:S01]  /*8f80*/  IMAD R98, R9.reuse, 0x2, R96 ;  /* 0x0000000209627824 */ /* 0x040fe200078e0260 */
[-C--:B------:R-:W-:Y:S02]  /*8f90*/  LEA.HI.X.SX32 R67, R0, R37.reuse, 0x1, P1 ;  /* 0x0000002500437211 */ /* 0x080fe400008f0eff */
[----:B------:R-:W-:Y:S01]  /*8fa0*/  LEA.HI.X.SX32 R57, R62, R37, 0x1, P2 ;  /* 0x000000253e397211 */ /* 0x000fe200010f0eff */
[----:B------:R-:W-:Y:S01]  /*8fb0*/  IMAD R70, R9, 0x2, R98 ;  /* 0x0000000209467824 */ /* 0x000fe200078e0262 */
[----:B------:R-:W-:-:S02]  /*8fc0*/  IADD3 R62, P2, PT, R68, R10, RZ ;  /* 0x0000000a443e7210 */ /* 0x000fc40007f5e0ff */
[-C--:B------:R-:W-:Y:S01]  /*8fd0*/  IADD3 R76, P3, PT, R80, R10.reuse, RZ ;  /* 0x0000000a504c7210 */ /* 0x080fe20007f7e0ff */
[----:B------:R-:W-:Y:S01]  /*8fe0*/  IMAD R102, R9, 0x2, R70 ;  /* 0x0000000209667824 */ /* 0x000fe200078e0246 */
[-C--:B------:R-:W-:Y:S02]  /*8ff0*/  IADD3 R16, P4, PT, R69, R10.reuse, RZ ;  /* 0x0000000a45107210 */ /* 0x080fe40007f9e0ff */
[-C--:B------:R-:W-:Y:S01]  /*9000*/  LEA.HI.X.SX32 R63, R68, R37.reuse, 0x1, P2 ;  /* 0x00000025443f7211 */ /* 0x080fe200010f0eff */
[C---:B------:R-:W-:Y:S01]  /*9010*/  IMAD R0, R9.reuse, 0x2, R102 ;  /* 0x0000000209007824 */ /* 0x040fe200078e0266 */
[-C--:B------:R-:W-:Y:S02]  /*9020*/  IADD3 R68, P2, PT, R78, R10.reuse, RZ ;  /* 0x0000000a4e447210 */ /* 0x080fe40007f5e0ff */
[----:B------:R-:W-:Y:S01]  /*9030*/  LEA.HI.X.SX32 R77, R80, R37, 0x1, P3 ;  /* 0x00000025504d7211 */ /* 0x000fe200018f0eff */
[----:B------:R-:W-:Y:S01]  /*9040*/  IMAD R106, R9, 0x4, R0 ;  /* 0x00000004096a7824 */ /* 0x000fe200078e0200 */
[----:B------:R-:W-:-:S02]  /*9050*/  IADD3 R82, P3, PT, R88, R10, RZ ;  /* 0x0000000a58527210 */ /* 0x000fc40007f7e0ff */
[-C--:B------:R-:W-:Y:S01]  /*9060*/  LEA.HI.X.SX32 R17, R69, R37.reuse, 0x1, P4 ;  /* 0x0000002545117211 */ /* 0x080fe200020f0eff */
        /* <DEDUP_REMOVED lines=8> */
[-C--:B------:R-:W-:Y:S01]  /*90f0*/  IADD3 R86, P2, PT, R92, R10.reuse, RZ ;  /* 0x0000000a5c567210 */ /* 0x080fe20007f5e0ff */
[----:B------:R-:W-:Y:S01]  /*9100*/  IMAD R116, R9, 0x2, R114 ;  /* 0x0000000209747824 */ /* 0x000fe200078e0272 */
[-C--:B------:R-:W-:Y:S02]  /*9110*/  LEA.HI.X.SX32 R89, R94, R37.reuse, 0x1, P3 ;  /* 0x000000255e597211 */ /* 0x080fe400018f0eff */
[-C--:B------:R-:W-:Y:S02]  /*9120*/  IADD3 R94, P3, PT, R70, R10.reuse, RZ ;  /* 0x0000000a465e7210 */ /* 0x080fe40007f7e0ff */
[-C--:B------:R-:W-:Y:S02]  /*9130*/  IADD3 R14, P5, PT, R6, R10.reuse, RZ ;  /* 0x0000000a060e7210 */ /* 0x080fe40007fbe0ff */
[----:B------:R-:W-:Y:S02]  /*9140*/  LEA.HI.X.SX32 R87, R92, R37, 0x1, P2 ;  /* 0x000000255c577211 */ /* 0x000fe400010f0eff */
[----:B------:R-:W-:-:S02]  /*9150*/  IADD3 R92, P2, PT, R98, R10, RZ ;  /* 0x0000000a625c7210 */ /* 0x000fc40007f5e0ff */
[-C--:B------:R-:W-:Y:S01]  /*9160*/  LEA.HI.X.SX32 R95, R70, R37.reuse, 0x1, P3 ;  /* 0x00000025465f7211 */ /* 0x080fe200018f0eff */
[C---:B------:R-:W-:Y:S01]  /*9170*/  IMAD R70, R9.reuse, 0x2, R116 ;  /* 0x0000000209467824 */ /* 0x040fe200078e0274 */
[-C--:B------:R-:W-:Y:S02]  /*9180*/  LEA.HI.X.SX32 R15, R6, R37.reuse, 0x1, P5 ;  /* 0x00000025060f7211 */ /* 0x080fe400028f0eff */
[----:B------:R-:W0:Y:S01]  /*9190*/  LDS.128 R4, [R8] ;  /* 0x0000000008047984 */ /* 0x000e220000000c00 */
[-C--:B------:R-:W-:Y:S01]  /*91a0*/  IADD3 R78, P1, PT, R84, R10.reuse, RZ ;  /* 0x0000000a544e7210 */ /* 0x080fe20007f3e0ff */
[----:B------:R-:W-:Y:S01]  /*91b0*/  IMAD R118, R9, 0x2, R70 ;  /* 0x0000000209767824 */ /* 0x000fe200078e0246 */
[-C--:B------:R-:W-:Y:S02]  /*91c0*/  LEA.HI.X.SX32 R93, R98, R37.reuse, 0x1, P2 ;  /* 0x00000025625d7211 */ /* 0x080fe400010f0eff */
[----:B------:R-:W-:Y:S02]  /*91d0*/  IADD3 R98, P2, PT, R0, R10, RZ ;  /* 0x0000000a00627210 */ /* 0x000fe40007f5e0ff */
[----:B------:R-:W-:-:S02]  /*91e0*/  LEA.HI.X.SX32 R79, R84, R37, 0x1, P1 ;  /* 0x00000025544f7211 */ /* 0x000fc400008f0eff */
[-C--:B------:R-:W-:Y:S02]  /*91f0*/  IADD3 R84, P1, PT, R90, R10.reuse, RZ ;  /* 0x0000000a5a547210 */ /* 0x080fe40007f3e0ff */
[-C--:B------:R-:W-:Y:S01]  /*9200*/  LEA.HI.X.SX32 R99, R0, R37.reuse, 0x1, P2 ;  /* 0x0000002500637211 */ /* 0x080fe200010f0eff */
[C---:B------:R-:W-:Y:S01]  /*9210*/  IMAD R0, R9.reuse, 0x4, R118 ;  /* 0x0000000409007824 */ /* 0x040fe200078e0276 */
        /* <DEDUP_REMOVED lines=8> */
[----:B------:R-:W-:Y:S01]  /*92a0*/  IMAD R130, R9, 0x2, R124 ;  /* 0x0000000209827824 */ /* 0x000fe200078e027c */
[-C--:B------:R-:W-:Y:S02]  /*92b0*/  IADD3 R96, P1, PT, R102, R10.reuse, RZ ;  /* 0x0000000a66607210 */ /* 0x080fe40007f3e0ff */
[-C--:B------:R-:W-:Y:S02]  /*92c0*/  LEA.HI.X.SX32 R107, R112, R37.reuse, 0x1, P2 ;  /* 0x00000025706b7211 */ /* 0x080fe400010f0eff */
[-C--:B------:R-:W-:Y:S02]  /*92d0*/  IADD3 R112, P2, PT, R70, R10.reuse, RZ ;  /* 0x0000000a46707210 */ /* 0x080fe40007f5e0ff */
[----:B------:R-:W-:Y:S02]  /*92e0*/  LEA.HI.X.SX32 R97, R102, R37, 0x1, P1 ;  /* 0x0000002566617211 */ /* 0x000fe400008f0eff */
[----:B------:R-:W-:-:S02]  /*92f0*/  IADD3 R102, P1, PT, R110, R10, RZ ;  /* 0x0000000a6e667210 */ /* 0x000fc40007f3e0ff */
[-C--:B------:R-:W-:Y:S02]  /*9300*/  IADD3 R108, P3, PT, R114, R10.reuse, RZ ;  /* 0x0000000a726c7210 */ /* 0x080fe40007f7e0ff */
[-C--:B------:R-:W-:Y:S01]  /*9310*/  LEA.HI.X.SX32 R113, R70, R37.reuse, 0x1, P2 ;  /* 0x0000002546717211 */ /* 0x080fe200010f0eff */
[C---:B------:R-:W-:Y:S01]  /*9320*/  IMAD R70, R9.reuse, 0x2, R130 ;  /* 0x0000000209467824 */ /* 0x040fe200078e0282 */
[-C--:B------:R-:W-:Y:S02]  /*9330*/  LEA.HI.X.SX32 R103, R110, R37.reuse, 0x1, P1 ;  /* 0x000000256e677211 */ /* 0x080fe400008f0eff */
[-C--:B------:R-:W-:Y:S01]  /*9340*/  LEA.HI.X.SX32 R109, R114, R37.reuse, 0x1, P3 ;  /* 0x00000025726d7211 */ /* 0x080fe200018f0eff */
[C---:B------:R-:W-:Y:S01]  /*9350*/  IMAD R132, R9.reuse, 0x2, R70 ;  /* 0x0000000209847824 */ /* 0x040fe200078e0246 */
[-C--:B------:R-:W-:Y:S02]  /*9360*/  IADD3 R110, P1, PT, R116, R10.reuse, RZ ;  /* 0x0000000a746e7210 */ /* 0x080fe40007f3e0ff */
[----:B------:R-:W-:Y:S01]  /*9370*/  IADD3 R114, P3, PT, R118, R10, RZ ;  /* 0x0000000a76727210 */ /* 0x000fe20007f7e0ff */
[----:B------:R-:W-:Y:S01]  /*9380*/  IMAD R9, R9, 0x2, R132 ;  /* 0x0000000209097824 */ /* 0x000fe200078e0284 */
[----:B------:R-:W-:-:S02]  /*9390*/  LEA.HI.X.SX32 R111, R116, R37, 0x1, P1 ;  /* 0x00000025746f7211 */ /* 0x000fc400008f0eff */
[-C--:B------:R-:W-:Y:S02]  /*93a0*/  LEA.HI.X.SX32 R115, R118, R37.reuse, 0x1, P3 ;  /* 0x0000002576737211 */ /* 0x080fe400018f0eff */
[-C--:B------:R-:W-:Y:S02]  /*93b0*/  IADD3 R116, P1, PT, R0, R10.reuse, RZ ;  /* 0x0000000a00747210 */ /* 0x080fe40007f3e0ff */
[-C--:B------:R-:W-:Y:S02]  /*93c0*/  IADD3 R118, P2, PT, R122, R10.reuse, RZ ;  /* 0x0000000a7a767210 */ /* 0x080fe40007f5e0ff */
[----:B------:R-:W-:Y:S02]  /*93d0*/  IADD3 R120, P3, PT, R124, R10, RZ ;  /* 0x0000000a7c787210 */ /* 0x000fe40007f7e0ff */
[-C--:B------:R-:W-:Y:S01]  /*93e0*/  LEA.HI.X.SX32 R117, R0, R37.reuse, 0x1, P1 ;  /* 0x0000002500757211 */ /* 0x080fe200008f0eff */
[----:B------:R-:W-:Y:S01]  /*93f0*/  IMAD.HI R0, R71, 0x4, RZ ;  /* 0x0000000447007827 */ /* 0x000fe200078e02ff */
[----:B------:R-:W-:-:S02]  /*9400*/  LEA.HI.X.SX32 R119, R122, R37, 0x1, P2 ;  /* 0x000000257a777211 */ /* 0x000fc400010f0eff */
[-C--:B------:R-:W-:Y:S02]  /*9410*/  LEA.HI.X.SX32 R121, R124, R37.reuse, 0x1, P3 ;  /* 0x000000257c797211 */ /* 0x080fe400018f0eff */
[-C--:B------:R-:W-:Y:S02]  /*9420*/  IADD3 R122, P1, PT, R130, R10.reuse, RZ ;  /* 0x0000000a827a7210 */ /* 0x080fe40007f3e0ff */
[-C--:B------:R-:W-:Y:S02]  /*9430*/  IADD3 R124, P2, PT, R70, R10.reuse, RZ ;  /* 0x0000000a467c7210 */ /* 0x080fe40007f5e0ff */
[-C--:B------:R-:W-:Y:S02]  /*9440*/  IADD3 R126, P3, PT, R132, R10.reuse, RZ ;  /* 0x0000000a847e7210 */ /* 0x080fe40007f7e0ff */
[----:B------:R-:W-:Y:S02]  /*9450*/  IADD3 R128, P4, PT, R9, R10, RZ ;  /* 0x0000000a09807210 */ /* 0x000fe40007f9e0ff */
[----:B------:R-:W-:-:S02]  /*9460*/  LEA.HI.X.SX32 R123, R130, R37, 0x1, P1 ;  /* 0x00000025827b7211 */ /* 0x000fc400008f0eff */
[-C--:B------:R-:W-:Y:S02]  /*9470*/  LEA.HI.X.SX32 R125, R70, R37.reuse, 0x1, P2 ;  /* 0x00000025467d7211 */ /* 0x080fe400010f0eff */
[-C--:B------:R-:W-:Y:S02]  /*9480*/  LEA.HI.X.SX32 R127, R132, R37.reuse, 0x1, P3 ;  /* 0x00000025847f7211 */ /* 0x080fe400018f0eff */
[----:B------:R-:W-:Y:S02]  /*9490*/  LEA.HI.X.SX32 R129, R9, R37, 0x1, P4 ;  /* 0x0000002509817211 */ /* 0x000fe400020f0eff */
[C---:B0-----:R-:W-:Y:S02]  /*94a0*/  PRMT R147, R4.reuse, 0x7773, RZ ;  /* 0x0000777304937816 */ /* 0x041fe400000000ff */
[C---:B------:R-:W-:Y:S02]  /*94b0*/  PRMT R149, R4.reuse, 0x7772, RZ ;  /* 0x0000777204957816 */ /* 0x040fe400000000ff */
[----:B------:R-:W-:-:S02]  /*94c0*/  PRMT R151, R4, 0x7771, RZ ;  /* 0x0000777104977816 */ /* 0x000fc400000000ff */
[----:B------:R-:W-:Y:S02]  /*94d0*/  PRMT R153, R4, 0x7770, RZ ;  /* 0x0000777004997816 */ /* 0x000fe400000000ff */
[C---:B------:R-:W-:Y:S02]  /*94e0*/  PRMT R139, R5.reuse, 0x7773, RZ ;  /* 0x00007773058b7816 */ /* 0x040fe400000000ff */
[C---:B------:R-:W-:Y:S01]  /*94f0*/  PRMT R141, R5.reuse, 0x7772, RZ ;  /* 0x00007772058d7816 */ /* 0x040fe200000000ff */
[----:B------:R-:W-:Y:S01]  /*9500*/  STG.E.U8 desc[UR28][R38.64], R153 ;  /* 0x0000009926007986 */ /* 0x000fe2000c10111c */
[C---:B------:R-:W-:Y:S02]  /*9510*/  PRMT R143, R5.reuse, 0x7771, RZ ;  /* 0x00007771058f7816 */ /* 0x040fe400000000ff */
[----:B------:R-:W-:Y:S01]  /*9520*/  PRMT R145, R5, 0x7770, RZ ;  /* 0x0000777005917816 */ /* 0x000fe200000000ff */
[----:B------:R-:W-:Y:S01]  /*9530*/  STG.E.U8 desc[UR28][R40.64], R151 ;  /* 0x0000009728007986 */ /* 0x000fe2000c10111c */
[----:B------:R-:W-:-:S02]  /*9540*/  PRMT R131, R6, 0x7773, RZ ;  /* 0x0000777306837816 */ /* 0x000fc400000000ff */
[C---:B------:R-:W-:Y:S01]  /*9550*/  PRMT R133, R6.reuse, 0x7772, RZ ;  /* 0x0000777206857816 */ /* 0x040fe200000000ff */
[----:B------:R-:W-:Y:S01]  /*9560*/  STG.E.U8 desc[UR28][R42.64], R149 ;  /* 0x000000952a007986 */ /* 0x000fe2000c10111c */
[C---:B------:R-:W-:Y:S02]  /*9570*/  PRMT R135, R6.reuse, 0x7771, RZ ;  /* 0x0000777106877816 */ /* 0x040fe400000000ff */
[----:B------:R-:W-:Y:S01]  /*9580*/  PRMT R137, R6, 0x7770, RZ ;  /* 0x0000777006897816 */ /* 0x000fe200000000ff */
[----:B------:R-:W-:Y:S01]  /*9590*/  STG.E.U8 desc[UR28][R44.64], R147 ;  /* 0x000000932c007986 */ /* 0x000fe2000c10111c */
[C---:B------:R-:W-:Y:S02]  /*95a0*/  PRMT R9, R7.reuse, 0x7773, RZ ;  /* 0x0000777307097816 */ /* 0x040fe400000000ff */
[C---:B------:R-:W-:Y:S01]  /*95b0*/  PRMT R37, R7.reuse, 0x7772, RZ ;  /* 0x0000777207257816 */ /* 0x040fe200000000ff */
[----:B------:R-:W-:Y:S01]  /*95c0*/  STG.E.U8 desc[UR28][R46.64], R145 ;  /* 0x000000912e007986 */ /* 0x000fe2000c10111c */
[----:B------:R-:W-:-:S02]  /*95d0*/  PRMT R75, R7, 0x7771, RZ ;  /* 0x00007771074b7816 */ /* 0x000fc400000000ff */
[----:B------:R-:W-:Y:S01]  /*95e0*/  PRMT R105, R7, 0x7770, RZ ;  /* 0x0000777007697816 */ /* 0x000fe200000000ff */
[----:B------:R-:W-:Y:S01]  /*95f0*/  STG.E.U8 desc[UR28][R52.64], R143 ;  /* 0x0000008f34007986 */ /* 0x000fe2000c10111c */
[----:B------:R-:W-:-:S03]  /*9600*/  ISETP.GE.U32.AND P1, PT, R72, 0x40, PT ;  /* 0x000000404800780c */ /* 0x000fc60003f26070 */
[----:B------:R-:W0:Y:S04]  /*9610*/  LDS.128 R4, [R8+0x800] ;  /* 0x0008000008047984 */ /* 0x000e280000000c00 */
[----:B------:R-:W-:Y:S04]  /*9620*/  STG.E.U8 desc[UR28][R50.64], R141 ;  /* 0x0000008d32007986 */ /* 0x000fe8000c10111c */
[----:B------:R1:W-:Y:S04]  /*9630*/  STG.E.U8 desc[UR28][R22.64], R139 ;  /* 0x0000008b16007986 */ /* 0x0003e8000c10111c */
[----:B------:R-:W-:Y:S04]  /*9640*/  STG.E.U8 desc[UR28][R48.64], R137 ;  /* 0x0000008930007986 */ /* 0x000fe8000c10111c */
[----:B------:R-:W-:Y:S04]  /*9650*/  STG.E.U8 desc[UR28][R54.64], R135 ;  /* 0x0000008736007986 */ /* 0x000fe8000c10111c */
[----:B------:R-:W-:Y:S04]  /*9660*/  STG.E.U8 desc[UR28][R56.64], R133 ;  /* 0x0000008538007986 */ /* 0x000fe8000c10111c */
[----:B------:R-:W-:Y:S04]  /*9670*/  STG.E.U8 desc[UR28][R58.64], R131 ;  /* 0x000000833a007986 */ /* 0x000fe8000c10111c */
[----:B------:R-:W-:Y:S04]  /*9680*/  STG.E.U8 desc[UR28][R60.64], R105 ;  /* 0x000000693c007986 */ /* 0x000fe8000c10111c */
[----:B------:R-:W-:Y:S04]  /*9690*/  STG.E.U8 desc[UR28][R62.64], R75 ;  /* 0x0000004b3e007986 */ /* 0x000fe8000c10111c */
[----:B------:R2:W-:Y:S04]  /*96a0*/  STG.E.U8 desc[UR28][R64.64], R37 ;  /* 0x0000002540007986 */ /* 0x0005e8000c10111c */
[----:B------:R3:W-:Y:S01]  /*96b0*/  STG.E.U8 desc[UR28][R18.64], R9 ;  /* 0x0000000912007986 */ /* 0x0007e2000c10111c */
[----:B0-----:R-:W-:-:S02]  /*96c0*/  PRMT R39, R4, 0x7771, RZ ;  /* 0x0000777104277816 */ /* 0x001fc400000000ff */
[----:B-1----:R-:W-:Y:S01]  /*96d0*/  PRMT R23, R5, 0x7773, RZ ;  /* 0x0000777305177816 */ /* 0x002fe200000000ff */
[----:B------:R0:W-:Y:S04]  /*96e0*/  STG.E.U8 desc[UR28][R66.64], R27 ;  /* 0x0000001b42007986 */ /* 0x0001e8000c10111c */
[----:B------:R1:W-:Y:S01]  /*96f0*/  STG.E.U8 desc[UR28][R68.64], R21 ;  /* 0x0000001544007986 */ /* 0x0003e2000c10111c */
[----:B--2---:R-:W-:-:S03]  /*9700*/  PRMT R37, R4, 0x7772, RZ ;  /* 0x0000777204257816 */ /* 0x004fc600000000ff */
[----:B------:R-:W-:Y:S01]  /*9710*/  STG.E.U8 desc[UR28][R76.64], R20 ;  /* 0x000000144c007986 */ /* 0x000fe2000c10111c */
[----:B---3--:R-:W-:Y:S02]  /*9720*/  PRMT R19, R6, 0x7772, RZ ;  /* 0x0000777206137816 */ /* 0x008fe400000000ff */
[----:B------:R-:W-:Y:S01]  /*9730*/  PRMT R9, R7, 0x7772, RZ ;  /* 0x0000777207097816 */ /* 0x000fe200000000ff */
[----:B------:R2:W-:Y:S01]  /*9740*/  STG.E.U8 desc[UR28][R78.64], R11 ;  /* 0x0000000b4e007986 */ /* 0x0005e2000c10111c */
[----:B0-----:R-:W-:-:S03]  /*9750*/  PRMT R27, R5, 0x7771, RZ ;  /* 0x00007771051b7816 */ /* 0x001fc600000000ff */
[----:B------:R0:W-:Y:S01]  /*9760*/  STG.E.U8 desc[UR28][R80.64], R31 ;  /* 0x0000001f50007986 */ /* 0x0001e2000c10111c */
[----:B-1----:R-:W-:-:S03]  /*9770*/  PRMT R21, R6, 0x7770, RZ ;  /* 0x0000777006157816 */ /* 0x002fc600000000ff */
[----:B------:R-:W-:Y:S04]  /*9780*/  STG.E.U8 desc[UR28][R82.64], R26 ;  /* 0x0000001a52007986 */ /* 0x000fe8000c10111c */
[----:B------:R-:W-:Y:S01]  /*9790*/  STG.E.U8 desc[UR28][R84.64], R24 ;  /* 0x0000001854007986 */ /* 0x000fe2000c10111c */
[----:B--2---:R-:W-:-:S03]  /*97a0*/  PRMT R11, R7, 0x7771, RZ ;  /* 0x00007771070b7816 */ /* 0x004fc600000000ff */
[----:B------:R1:W-:Y:S01]  /*97b0*/  STG.E.U8 desc[UR28][R16.64], R25 ;  /* 0x0000001910007986 */ /* 0x0003e2000c10111c */
[----:B0-----:R-:W-:-:S03]  /*97c0*/  PRMT R31, R4, 0x7773, RZ ;  /* 0x00007773041f7816 */ /* 0x001fc600000000ff */
[----:B------:R0:W-:Y:S04]  /*97d0*/  STG.E.U8 desc[UR28][R86.64], R35 ;  /* 0x0000002356007986 */ /* 0x0001e8000c10111c */
[----:B------:R-:W-:Y:S04]  /*97e0*/  STG.E.U8 desc[UR28][R88.64], R30 ;  /* 0x0000001e58007986 */ /* 0x000fe8000c10111c */
[----:B------:R2:W-:Y:S01]  /*97f0*/  STG.E.U8 desc[UR28][R90.64], R29 ;  /* 0x0000001d5a007986 */ /* 0x0005e2000c10111c */
[----:B-1----:R-:W-:Y:S02]  /*9800*/  PRMT R25, R5, 0x7772, RZ ;  /* 0x0000777205197816 */ /* 0x002fe400000000ff */
[----:B------:R-:W-:Y:S01]  /*9810*/  PRMT R17, R6, 0x7773, RZ ;  /* 0x0000777306117816 */ /* 0x000fe200000000ff */
[----:B------:R-:W-:Y:S01]  /*9820*/  STG.E.U8 desc[UR28][R92.64], R28 ;  /* 0x0000001c5c007986 */ /* 0x000fe2000c10111c */
[----:B0-----:R-:W-:-:S03]  /*9830*/  PRMT R35, R4, 0x7770, RZ ;  /* 0x0000777004237816 */ /* 0x001fc600000000ff */
[----:B------:R-:W-:Y:S04]  /*9840*/  STG.E.U8 desc[UR28][R94.64], R36 ;  /* 0x000000245e007986 */ /* 0x000fe8000c10111c */
[----:B------:R-:W-:Y:S01]  /*9850*/  STG.E.U8 desc[UR28][R96.64], R34 ;  /* 0x0000002260007986 */ /* 0x000fe2000c10111c */
[----:B--2---:R-:W-:Y:S02]  /*9860*/  PRMT R29, R5, 0x7770, RZ ;  /* 0x00007770051d7816 */ /* 0x004fe400000000ff */
[C---:B------:R-:W-:Y:S01]  /*9870*/  PRMT R5, R7.reuse, 0x7773, RZ ;  /* 0x0000777307057816 */ /* 0x040fe200000000ff */
[----:B------:R-:W-:Y:S01]  /*9880*/  STG.E.U8 desc[UR28][R98.64], R32 ;  /* 0x0000002062007986 */ /* 0x000fe2000c10111c */
[----:B------:R-:W-:-:S03]  /*9890*/  PRMT R7, R7, 0x7770, RZ ;  /* 0x0000777007077816 */ /* 0x000fc600000000ff */
[----:B------:R0:W-:Y:S04]  /*98a0*/  STG.E.U8 desc[UR28][R14.64], R33 ;  /* 0x000000210e007986 */ /* 0x0001e8000c10111c */
[----:B------:R-:W-:Y:S04]  /*98b0*/  STG.E.U8 desc[UR28][R100.64], R35 ;  /* 0x0000002364007986 */ /* 0x000fe8000c10111c */
[----:B------:R-:W-:Y:S04]  /*98c0*/  STG.E.U8 desc[UR28][R102.64], R39 ;  /* 0x0000002766007986 */ /* 0x000fe8000c10111c */
[----:B------:R-:W-:Y:S01]  /*98d0*/  STG.E.U8 desc[UR28][R106.64], R37 ;  /* 0x000000256a007986 */ /* 0x000fe2000c10111c */
[----:B0-----:R-:W-:-:S03]  /*98e0*/  PRMT R15, R6, 0x7771, RZ ;  /* 0x00007771060f7816 */ /* 0x001fc600000000ff */
[----:B------:R-:W-:Y:S04]  /*98f0*/  STG.E.U8 desc[UR28][R108.64], R31 ;  /* 0x0000001f6c007986 */ /* 0x000fe8000c10111c */
[----:B------:R-:W-:Y:S04]  /*9900*/  STG.E.U8 desc[UR28][R110.64], R29 ;  /* 0x0000001d6e007986 */ /* 0x000fe8000c10111c */
[----:B------:R-:W-:Y:S04]  /*9910*/  STG.E.U8 desc[UR28][R112.64], R27 ;  /* 0x0000001b70007986 */ /* 0x000fe8000c10111c */
[----:B------:R-:W-:Y:S04]  /*9920*/  STG.E.U8 desc[UR28][R114.64], R25 ;  /* 0x0000001972007986 */ /* 0x000fe8000c10111c */
[----:B------:R-:W-:Y:S04]  /*9930*/  STG.E.U8 desc[UR28][R12.64], R23 ;  /* 0x000000170c007986 */ /* 0x000fe8000c10111c */
[----:B------:R-:W-:Y:S04]  /*9940*/  STG.E.U8 desc[UR28][R116.64], R21 ;  /* 0x0000001574007986 */ /* 0x000fe8000c10111c */
[----:B------:R0:W-:Y:S04]  /*9950*/  STG.E.U8 desc[UR28][R118.64], R15 ;  /* 0x0000000f76007986 */ /* 0x0001e8000c10111c */
[----:B------:R-:W-:Y:S04]  /*9960*/  STG.E.U8 desc[UR28][R120.64], R19 ;  /* 0x0000001378007986 */ /* 0x000fe8000c10111c */
[----:B------:R-:W-:Y:S04]  /*9970*/  STG.E.U8 desc[UR28][R122.64], R17 ;  /* 0x000000117a007986 */ /* 0x000fe8000c10111c */
[----:B------:R1:W-:Y:S01]  /*9980*/  STG.E.U8 desc[UR28][R124.64], R7 ;  /* 0x000000077c007986 */ /* 0x0003e2000c10111c */
[----:B0-----:R-:W0:Y:S03]  /*9990*/  LDC.64 R14, c[0x0][0x3a0] ;  /* 0x0000e800ff0e7b82 */ /* 0x001e260000000a00 */
[----:B------:R-:W-:Y:S04]  /*99a0*/  STG.E.U8 desc[UR28][R126.64], R11 ;  /* 0x0000000b7e007986 */ /* 0x000fe8000c10111c */
[----:B------:R-:W-:Y:S04]  /*99b0*/  STG.E.U8 desc[UR28][R128.64], R9 ;  /* 0x0000000980007986 */ /* 0x000fe8000c10111c */
[----:B------:R0:W-:Y:S01]  /*99c0*/  STG.E.U8 desc[UR28][R2.64], R5 ;  /* 0x0000000502007986 */ /* 0x0001e2000c10111c */
[----:B-1----:R-:W-:Y:S01]  /*99d0*/  IMAD.SHL.U32 R7, R71, 0x4, RZ ;  /* 0x0000000447077824 */ /* 0x002fe200078e00ff */
[----:B------:R-:W-:Y:S04]  /*99e0*/  BAR.SYNC.DEFER_BLOCKING 0x0 ;  /* 0x0000000000007b1d */ /* 0x000fe80000010000 */
[----:B0-----:R-:W-:-:S04]  /*99f0*/  IADD3 R2, P2, P3, R7, UR6, R14 ;  /* 0x0000000607027c10 */ /* 0x001fc8000fb5e00e */
[----:B------:R-:W-:Y:S01]  /*9a00*/  IADD3.X R3, PT, PT, R0, UR5, R15, P2, P3 ;  /* 0x0000000500037c10 */ /* 0x000fe200097e640f */
[----:B------:R-:W-:Y:S01]  /*9a10*/  STSM.16.M88 [R73], R104 ;  /* 0x0000006849007844 */ /* 0x000fe20000000000 */
[----:B------:R-:W-:Y:S06]  /*9a20*/  BAR.SYNC.DEFER_BLOCKING 0x0 ;  /* 0x0000000000007b1d */ /* 0x000fec0000010000 */
[----:B------:R-:W0:Y:S04]  /*9a30*/  LDSM.16.M88 R13, [R74+UR10] ;  /* 0x0000000a4a0d783b */ /* 0x000e280008000000 */
[----:B0-----:R0:W-:Y:S01]  /*9a40*/  @!P1 STG.E desc[UR28][R2.64], R13 ;  /* 0x0000000d02009986 */ /* 0x0011e2000c10191c */
[----:B------:R-:W-:Y:S06]  /*9a50*/  BAR.SYNC.DEFER_BLOCKING 0x0 ;  /* 0x0000000000007b1d */ /* 0x000fec0000010000 */
[----:B------:R-:W-:Y:S05]  /*9a60*/  @P0 BRA `(.L_x_19) ;  /* 0x0000000000a00947 */ /* 0x000fea0003800000 */
[----:B------:R-:W1:Y:S01]  /*9a70*/  S2UR UR5, SR_CgaCtaId ;  /* 0x00000000000579c3 */ /* 0x000e620000008800 */
[----:B------:R-:W-:Y:S01]  /*9a80*/  NOP ;  /* 0x0000000000007918 */ /* 0x000fe20000000000 */
[----:B------:R-:W-:Y:S01]  /*9a90*/  UMOV UR4, 0x50 ;  /* 0x0000005000047882 */ /* 0x000fe20000000000 */
[----:B------:R-:W-:Y:S02]  /*9aa0*/  IMAD.U32 R0, RZ, RZ, UR34 ;  /* 0x00000022ff007e24 */ /* 0x000fe4000f8e00ff */
[----:B0-----:R-:W-:Y:S02]  /*9ab0*/  IMAD.MOV.U32 R3, RZ, RZ, 0xf ;  /* 0x0000000fff037424 */ /* 0x001fe400078e00ff */
[----:B------:R-:W-:Y:S01]  /*9ac0*/  IMAD.MOV.U32 R7, RZ, RZ, 0x1 ;  /* 0x00000001ff077424 */ /* 0x000fe200078e00ff */
[----:B------:R-:W-:-:S04]  /*9ad0*/  LOP3.LUT R0, R0, 0xffff, RZ, 0xc0, !PT ;  /* 0x0000ffff00007812 */ /* 0x000fc800078ec0ff */
[----:B------:R-:W-:-:S05]  /*9ae0*/  SHF.R.U32.HI R0, RZ, 0x5, R0 ;  /* 0x00000005ff007819 */ /* 0x000fca0000011600 */
[----:B------:R-:W-:Y:S01]  /*9af0*/  VIADD R2, R0, 0x10 ;  /* 0x0000001000027836 */ /* 0x000fe20000000000 */
[----:B------:R-:W-:Y:S01]  /*9b00*/  SHF.L.U32 R0, R3, R0, RZ ;  /* 0x0000000003007219 */ /* 0x000fe200000006ff */
[----:B-1----:R-:W-:-:S03]  /*9b10*/  ULEA UR6, UR5, UR4, 0x18 ;  /* 0x0000000405067291 */ /* 0x002fc6000f8ec0ff */
[----:B------:R-:W-:-:S04]  /*9b20*/  SHF.L.U32 R3, R7, R2, RZ ;  /* 0x0000000207037219 */ /* 0x000fc800000006ff */
[----:B------:R-:W-:Y:S02]  /*9b30*/  LOP3.LUT R0, R3, R0, RZ, 0xfc, !PT ;  /* 0x0000000003007212 */ /* 0x000fe400078efcff */
[----:B------:R-:W0:Y:S02]  /*9b40*/  LDS R5, [UR6] ;  /* 0x00000006ff057984 */ /* 0x000e240008000800 */
[C---:B------:R-:W-:Y:S02]  /*9b50*/  LOP3.LUT R2, R0.reuse, 0xffff, RZ, 0xc0, !PT ;  /* 0x0000ffff00027812 */ /* 0x040fe400078ec0ff */
[----:B0-----:R-:W-:-:S04]  /*9b60*/  LOP3.LUT R3, R0, 0xffff, R5, 0x80, !PT ;  /* 0x0000ffff00037812 */ /* 0x001fc800078e8005 */
[----:B------:R-:W-:-:S13]  /*9b70*/  ISETP.NE.AND P0, PT, R3, R2, PT ;  /* 0x000000020300720c */ /* 0x000fda0003f05270 */
[----:B------:R-:W-:Y:S05]  /*9b80*/  @P0 BRA `(.L_x_20) ;  /* 0x0000000000500947 */ /* 0x000fea0003800000 */
[----:B------:R-:W-:Y:S02]  /*9b90*/  SHF.R.U32.HI R5, RZ, 0x10, R5 ;  /* 0x00000010ff057819 */ /* 0x000fe40000011605 */
[----:B------:R-:W-:-:S04]  /*9ba0*/  SHF.R.U32.HI R2, RZ, 0x10, R0 ;  /* 0x00000010ff027819 */ /* 0x000fc80000011600 */
[----:B------:R-:W-:-:S04]  /*9bb0*/  LOP3.LUT R5, R5, R2, RZ, 0xc0, !PT ;  /* 0x0000000205057212 */ /* 0x000fc800078ec0ff */
[----:B------:R-:W-:-:S13]  /*9bc0*/  ISETP.NE.AND P0, PT, R5, R2, PT ;  /* 0x000000020500720c */ /* 0x000fda0003f05270 */
[----:B------:R-:W-:Y:S05]  /*9bd0*/  @P0 BRA `(.L_x_21) ;  /* 0x0000000000300947 */ /* 0x000fea0003800000 */
[----:B------:R-:W-:Y:S01]  /*9be0*/  R2UR UR4, R0 ;  /* 0x00000000000472ca */ /* 0x000fe200000e0000 */
[----:B------:R-:W-:Y:S01]  /*9bf0*/  VOTEU.ANY UR5, UPT, PT ;  /* 0x0000000000057886 */ /* 0x000fe200038e0100 */
[----:B------:R-:W0:Y:S01]  /*9c00*/  S2R R0, SR_LANEID ;  /* 0x0000000000007919 */ /* 0x000e220000000000 */
[----:B------:R-:W-:-:S10]  /*9c10*/  UFLO.U32 UR5, UR5 ;  /* 0x00000005000572bd */ /* 0x000fd400080e0000 */
[----:B------:R-:W-:-:S06]  /*9c20*/  ULOP3.LUT UR4, URZ, UR4, URZ, 0x33, !UPT ;  /* 0x00000004ff047292 */ /* 0x000fcc000f8e33ff */
[----:B------:R-:W-:-:S04]  /*9c30*/  IMAD.U32 R2, RZ, RZ, UR4 ;  /* 0x00000004ff027e24 */ /* 0x000fc8000f8e00ff */
[----:B------:R-:W1:Y:S02]  /*9c40*/  REDUX UR7, R2 ;  /* 0x00000000020773c4 */ /* 0x000e640000000000 */
[----:B------:R2:W-:Y:S01]  /*9c50*/  UTCATOMSWS.AND URZ, UR4 ;  /* 0x0000000400ff79e3 */ /* 0x0005e20008000000 */
[----:B0-----:R-:W-:Y:S01]  /*9c60*/  ISETP.EQ.U32.AND P0, PT, R0, UR5, PT ;  /* 0x0000000500007c0c */ /* 0x001fe2000bf02070 */
[----:B-1----:R-:W-:-:S12]  /*9c70*/  IMAD.U32 R0, RZ, RZ, UR7 ;  /* 0x00000007ff007e24 */ /* 0x002fd8000f8e00ff */
[----:B------:R2:W-:Y:S01]  /*9c80*/  @P0 ATOMS.AND RZ, [UR6], R0 ;  /* 0x00000000ffff098c */ /* 0x0005e2000a800006 */
[----:B------:R-:W-:Y:S05]  /*9c90*/  BRA `(.L_x_19) ;  /* 0x0000000000147947 */ /* 0x000fea0003800000 */
.L_x_21:
[----:B------:R-:W-:-:S07]  /*9ca0*/  MOV R2, 0x9cc0 ;  /* 0x00009cc000027802 */ /* 0x000fce0000000f00 */
[----:B------:R-:W-:Y:S05]  /*9cb0*/  CALL.REL.NOINC `($__internal_0_$__cuda_sm10x_tcgen05_guardrail_trap_col_being_dealloced_not_returned_by_alloc) ;  /* 0x0000000000447944 */ /* 0x000fea0003c00000 */
[----:B------:R-:W-:Y:S05]  /*9cc0*/  BRA `(.L_x_19) ;  /* 0x0000000000087947 */ /* 0x000fea0003800000 */
.L_x_20:
[----:B------:R-:W-:-:S07]  /*9cd0*/  MOV R2, 0x9cf0 ;  /* 0x00009cf000027802 */ /* 0x000fce0000000f00 */
[----:B------:R-:W-:Y:S05]  /*9ce0*/  CALL.REL.NOINC `($__internal_2_$__cuda_sm10x_tcgen05_guardrail_trap_unallocated_columns_being_dealloced) ;  /* 0x0000000000507944 */ /* 0x000fea0003c00000 */
.L_x_19:
[----:B------:R-:W-:Y:S01]  /*9cf0*/  NOP ;  /* 0x0000000000007918 */ /* 0x000fe20000000000 */
[----:B--2---:R-:W-:Y:S05]  /*9d00*/  EXIT ;  /* 0x000000000000794d */ /* 0x004fea0003800000 */
.L_x_8:
[----:B------:R-:W1:Y:S02]  /*9d10*/  SYNCS.PHASECHK.TRANS64.TRYWAIT P4, [UR10+0x3000], RZ ;  /* 0x003000ffff0075a7 */ /* 0x000e64000808110a */
[----:B-1----:R-:W-:Y:S05]  /*9d20*/  @!P4 BRA `(.L_x_8) ;  /* 0xfffffffc00f8c947 */ /* 0x002fea000383ffff */
[----:B------:R-:W-:Y:S05]  /*9d30*/  BRA `(.L_x_7) ;  /* 0xffffff90004c7947 */ /* 0x000fea000383ffff */
.L_x_13:
[----:B------:R-:W1:Y:S02]  /*9d40*/  SYNCS.PHASECHK.TRANS64.TRYWAIT P2, [UR10+0x5810], RZ ;  /* 0x005810ffff0075a7 */ /* 0x000e64000804110a */
[----:B-1----:R-:W-:Y:S05]  /*9d50*/  @!P2 BRA `(.L_x_13) ;  /* 0xfffffffc00f8a947 */ /* 0x002fea000383ffff */
[----:B------:R-:W-:Y:S05]  /*9d60*/  BRA `(.L_x_22) ;  /* 0xffffffb4007c7947 */ /* 0x000fea000383ffff */
.L_x_14:
[----:B------:R-:W1:Y:S02]  /*9d70*/  SYNCS.PHASECHK.TRANS64.TRYWAIT P2, [UR12], R20 ;  /* 0x00000014ff0075a7 */ /* 0x000e64000804110c */
[----:B-1----:R-:W-:Y:S05]  /*9d80*/  @!P2 BRA `(.L_x_14) ;  /* 0xfffffffc00f8a947 */ /* 0x002fea000383ffff */
[----:B------:R-:W-:Y:S05]  /*9d90*/  BRA `(.L_x_23) ;  /* 0xffffffbc00087947 */ /* 0x000fea000383ffff */
.L_x_18:
[----:B------:R-:W0:Y:S02]  /*9da0*/  SYNCS.PHASECHK.TRANS64.TRYWAIT P2, [UR12], R4 ;  /* 0x00000004ff0075a7 */ /* 0x000e24000804110c */
[----:B0-----:R-:W-:Y:S05]  /*9db0*/  @!P2 BRA `(.L_x_18) ;  /* 0xfffffffc00f8a947 */ /* 0x001fea000383ffff */
[----:B------:R-:W-:Y:S05]  /*9dc0*/  BRA `(.L_x_17) ;  /* 0xffffffc800ec7947 */ /* 0x000fea000383ffff */
        .weak           $__internal_0_$__cuda_sm10x_tcgen05_guardrail_trap_col_being_dealloced_not_returned_by_alloc
        .type           $__internal_0_$__cuda_sm10x_tcgen05_guardrail_trap_col_being_dealloced_not_returned_by_alloc,@function
        .size           $__internal_0_$__cuda_sm10x_tcgen05_guardrail_trap_col_being_dealloced_not_returned_by_alloc,($__internal_1_$__cuda_sm10x_tcgen05_guardrail_trap_phase_invalid_during_alloc - $__internal_0_$__cuda_sm10x_tcgen05_guardrail_trap_col_being_dealloced_not_returned_by_alloc)
$__internal_0_$__cuda_sm10x_tcgen05_guardrail_trap_col_being_dealloced_not_returned_by_alloc:
[----:B------:R-:W-:Y:S05]  /*9dd0*/  BPT.TRAP 0x1 ;  /* 0x000000040000795c */ /* 0x000fea0000300000 */
[----:B------:R-:W-:-:S04]  /*9de0*/  IMAD.MOV.U32 R3, RZ, RZ, 0x0 ;  /* 0x00000000ff037424 */ /* 0x000fc800078e00ff */
[----:B------:R-:W-:Y:S05]  /*9df0*/  RET.REL.NODEC R2 `(attn_fwd) ;  /* 0xffffff6002807950 */ /* 0x000fea0003c3ffff */
        .weak           $__internal_1_$__cuda_sm10x_tcgen05_guardrail_trap_phase_invalid_during_alloc
        .type           $__internal_1_$__cuda_sm10x_tcgen05_guardrail_trap_phase_invalid_during_alloc,@function
        .size           $__internal_1_$__cuda_sm10x_tcgen05_guardrail_trap_phase_invalid_during_alloc,($__internal_2_$__cuda_sm10x_tcgen05_guardrail_trap_unallocated_columns_being_dealloced - $__internal_1_$__cuda_sm10x_tcgen05_guardrail_trap_phase_invalid_during_alloc)
$__internal_1_$__cuda_sm10x_tcgen05_guardrail_trap_phase_invalid_during_alloc:
[----:B------:R-:W-:Y:S05]  /*9e00*/  BPT.TRAP 0x1 ;  /* 0x000000040000795c */ /* 0x000fea0000300000 */
[----:B------:R-:W-:-:S04]  /*9e10*/  IMAD.MOV.U32 R3, RZ, RZ, 0x0 ;  /* 0x00000000ff037424 */ /* 0x000fc800078e00ff */
[----:B------:R-:W-:Y:S05]  /*9e20*/  RET.REL.NODEC R2 `(attn_fwd) ;  /* 0xffffff6002747950 */ /* 0x000fea0003c3ffff */
        .weak           $__internal_2_$__cuda_sm10x_tcgen05_guardrail_trap_unallocated_columns_being_dealloced
        .type           $__internal_2_$__cuda_sm10x_tcgen05_guardrail_trap_unallocated_columns_being_dealloced,@function
        .size           $__internal_2_$__cuda_sm10x_tcgen05_guardrail_trap_unallocated_columns_being_dealloced,(.L_x_27 - $__internal_2_$__cuda_sm10x_tcgen05_guardrail_trap_unallocated_columns_being_dealloced)
$__internal_2_$__cuda_sm10x_tcgen05_guardrail_trap_unallocated_columns_being_dealloced:
[----:B------:R-:W-:Y:S05]  /*9e30*/  BPT.TRAP 0x1 ;  /* 0x000000040000795c */ /* 0x000fea0000300000 */
[----:B------:R-:W-:-:S04]  /*9e40*/  IMAD.MOV.U32 R3, RZ, RZ, 0x0 ;  /* 0x00000000ff037424 */ /* 0x000fc800078e00ff */
[----:B------:R-:W-:Y:S05]  /*9e50*/  RET.REL.NODEC R2 `(attn_fwd) ;  /* 0xffffff6002687950 */ /* 0x000fea0003c3ffff */
.L_x_24:
[----:B------:R-:W-:-:S00]  /*9e60*/  BRA `(.L_x_24) ;  /* 0xfffffffc00fc7947 */ /* 0x000fc0000383ffff */
[----:B------:R-:W-:-:S00]  /*9e70*/  NOP ;  /* 0x0000000000007918 */ /* 0x000fc00000000000 */
        /* <DEDUP_REMOVED lines=8> */
.L_x_27:


//--------------------- .nv.global.init           --------------------------
	.section	.nv.global.init,"aw",@progbits
.nv.global.init:
	.type		_$_str,@object
	.size		_$_str,(.L_3 - _$_str)
_$_str:
        /*0000*/ 	.byte	0x5f, 0x5f, 0x43, 0x55, 0x44, 0x41, 0x5f, 0x46, 0x54, 0x5a, 0x00
.L_3:


//--------------------- .nv.shared.attn_fwd       --------------------------
	.section	.nv.shared.attn_fwd,"aw",@nobits
	.sectionflags	@""
	.align	16
	.zero		1024


//--------------------- .nv.shared.reserved.0     --------------------------
	.section	.nv.shared.reserved.0,"aw",@nobits
	.align	8
	.weak		__nv_reservedSMEM_offset_0_alias
	.size		__nv_reservedSMEM_offset_0_alias, 0, 64
	.other		__nv_reservedSMEM_offset_0_alias,@"STO_CUDA_RESERVED_SHARED STV_DEFAULT"
__nv_reservedSMEM_offset_0_alias:
	.zero		0
.nv.shared.reserved.0:
	.zero		64
	.weak		__nv_reservedSMEM_allocation_phase
	.type		__nv_reservedSMEM_allocation_phase,@object
	.size		__nv_reservedSMEM_allocation_phase,(.L_0 - __nv_reservedSMEM_allocation_phase)
__nv_reservedSMEM_allocation_phase:
	.zero		1
.L_0:
	.zero		7
	.weak		__nv_reservedSMEM_devtool_atexit_pc
	.type		__nv_reservedSMEM_devtool_atexit_pc,@object
	.size		__nv_reservedSMEM_devtool_atexit_pc,(__nv_reservedSMEM_allocation_mask - __nv_reservedSMEM_devtool_atexit_pc)
__nv_reservedSMEM_devtool_atexit_pc:
	.zero		8
	.weak		__nv_reservedSMEM_allocation_mask
	.type		__nv_reservedSMEM_allocation_mask,@object
	.size		__nv_reservedSMEM_allocation_mask,(.L_2 - __nv_reservedSMEM_allocation_mask)
__nv_reservedSMEM_allocation_mask:
	.zero		4
.L_2:


//--------------------- .nv.constant0.attn_fwd    --------------------------
	.section	.nv.constant0.attn_fwd,"a",@progbits
	.sectionflags	@""
	.align	4
.nv.constant0.attn_fwd:
	.zero		1032


//--------------------- SYMBOLS --------------------------

	.type		.nv.reservedSmem.offset0,@object
	.size		.nv.reservedSmem.offset0,0x4
	.type		.nv.reservedSmem.cap,@object
	.size		.nv.reservedSmem.cap,0x4
